	.target	sm_90a

	.elftype	@"ET_EXEC"


//--------------------- .note.nv.tkinfo           --------------------------
	.section	.note.nv.tkinfo,"",@"SHT_NOTE"
	.sectionflags	@"SHF_NOTE_NV_TKINFO"
	.tkinfo
        /*0018*/ 	.word	0x00000002
        /*0030*/ 	.string	""
        /*0030*/ 	.string	"ptxas"
        /*0030*/ 	.string	"Cuda compilation tools, release 13.0, V13.0.88"
        /*0030*/ 	.string	"Build cuda_13.0.r13.0/compiler.36424714_0"
        /*0030*/ 	.string	"-arch sm_90a -m 64 "



//--------------------- .note.nv.cuinfo           --------------------------
	.section	.note.nv.cuinfo,"",@"SHT_NOTE"
	.sectionflags	@"SHF_NOTE_NV_CUINFO"
        /*0018*/ 	.short	0x0002
        /*001a*/ 	.short	0x005a
        /*001c*/ 	.short	0x0082
	.zero		2


//--------------------- .nv.info                  --------------------------
	.section	.nv.info,"",@"SHT_CUDA_INFO"
	.align	4


	//----- nvinfo : EIATTR_REGCOUNT
	.align		4
        /*0000*/ 	.byte	0x04, 0x2f
        /*0002*/ 	.short	(.L_12 - .L_11)
	.align		4
.L_11:
        /*0004*/ 	.word	index@(_ZN7cutlass13device_kernelINS_4gemm6kernel13GemmUniversalIN4cute5tupleIJiiiiEEENS1_10collective13CollectiveMmaINS1_37MainloopSm90TmaGmmaWarpSpecializedFP8ILi3ENS5_IJNS4_1CILi1EEENSA_ILi2EEESB_EEENS1_32KernelTmaWarpSpecializedPingpongEEENS5_IJNSA_ILi64EEESG_NSA_ILi128EEEEEENS_12float_e4m3_tENS5_IJlSB_lEEESJ_SK_NS4_8TiledMMAINS4_8MMA_AtomIJNS4_4SM904GMMA30MMA_64x64x32_F32E4M3E4M3_SS_TNILNSO_7ScaleInE1ELSQ_1EEEEEENS4_6LayoutINS5_IJSB_SB_SB_EEENS5_IJNSA_ILi0EEESV_SV_EEEEENS5_IJNS4_10UnderscoreESY_SY_EEEEENS4_23SM90_TMA_LOAD_MULTICASTENS4_14ComposedLayoutINS4_7SwizzleILi3ELi4ELi3EEENS4_18smem_ptr_flag_bitsILi8EEENST_INS5_IJNSA_ILi8EEESH_EEENS5_IJSH_SB_EEEEEEEvNS4_8identityENS4_13SM90_TMA_LOADES1B_vS1C_EENS_8epilogue10collective6detail29Sm90TmaWarpSpecializedAdapterINS1G_15DefaultEpilogueISJ_SK_SK_NS1F_6thread17LinearCombinationISJ_Li1EffLNS1K_9ScaleType4KindE0ELNS_15FloatRoundStyleE2ESJ_EENS1_15EpilogueDefaultEEEEEvvEEEEvNT_6ParamsE)
        /*0008*/ 	.word	0x000000a8


	//----- nvinfo : EIATTR_FRAME_SIZE
	.align		4
.L_12:
        /*000c*/ 	.byte	0x04, 0x11
        /*000e*/ 	.short	(.L_14 - .L_13)
	.align		4
.L_13:
        /*0010*/ 	.word	index@(_ZN7cutlass13device_kernelINS_4gemm6kernel13GemmUniversalIN4cute5tupleIJiiiiEEENS1_10collective13CollectiveMmaINS1_37MainloopSm90TmaGmmaWarpSpecializedFP8ILi3ENS5_IJNS4_1CILi1EEENSA_ILi2EEESB_EEENS1_32KernelTmaWarpSpecializedPingpongEEENS5_IJNSA_ILi64EEESG_NSA_ILi128EEEEEENS_12float_e4m3_tENS5_IJlSB_lEEESJ_SK_NS4_8TiledMMAINS4_8MMA_AtomIJNS4_4SM904GMMA30MMA_64x64x32_F32E4M3E4M3_SS_TNILNSO_7ScaleInE1ELSQ_1EEEEEENS4_6LayoutINS5_IJSB_SB_SB_EEENS5_IJNSA_ILi0EEESV_SV_EEEEENS5_IJNS4_10UnderscoreESY_SY_EEEEENS4_23SM90_TMA_LOAD_MULTICASTENS4_14ComposedLayoutINS4_7SwizzleILi3ELi4ELi3EEENS4_18smem_ptr_flag_bitsILi8EEENST_INS5_IJNSA_ILi8EEESH_EEENS5_IJSH_SB_EEEEEEEvNS4_8identityENS4_13SM90_TMA_LOADES1B_vS1C_EENS_8epilogue10collective6detail29Sm90TmaWarpSpecializedAdapterINS1G_15DefaultEpilogueISJ_SK_SK_NS1F_6thread17LinearCombinationISJ_Li1EffLNS1K_9ScaleType4KindE0ELNS_15FloatRoundStyleE2ESJ_EENS1_15EpilogueDefaultEEEEEvvEEEEvNT_6ParamsE)
        /*0014*/ 	.word	0x00000000


	//----- nvinfo : EIATTR_MIN_STACK_SIZE
	.align		4
.L_14:
        /*0018*/ 	.byte	0x04, 0x12
        /*001a*/ 	.short	(.L_16 - .L_15)
	.align		4
.L_15:
        /*001c*/ 	.word	index@(_ZN7cutlass13device_kernelINS_4gemm6kernel13GemmUniversalIN4cute5tupleIJiiiiEEENS1_10collective13CollectiveMmaINS1_37MainloopSm90TmaGmmaWarpSpecializedFP8ILi3ENS5_IJNS4_1CILi1EEENSA_ILi2EEESB_EEENS1_32KernelTmaWarpSpecializedPingpongEEENS5_IJNSA_ILi64EEESG_NSA_ILi128EEEEEENS_12float_e4m3_tENS5_IJlSB_lEEESJ_SK_NS4_8TiledMMAINS4_8MMA_AtomIJNS4_4SM904GMMA30MMA_64x64x32_F32E4M3E4M3_SS_TNILNSO_7ScaleInE1ELSQ_1EEEEEENS4_6LayoutINS5_IJSB_SB_SB_EEENS5_IJNSA_ILi0EEESV_SV_EEEEENS5_IJNS4_10UnderscoreESY_SY_EEEEENS4_23SM90_TMA_LOAD_MULTICASTENS4_14ComposedLayoutINS4_7SwizzleILi3ELi4ELi3EEENS4_18smem_ptr_flag_bitsILi8EEENST_INS5_IJNSA_ILi8EEESH_EEENS5_IJSH_SB_EEEEEEEvNS4_8identityENS4_13SM90_TMA_LOADES1B_vS1C_EENS_8epilogue10collective6detail29Sm90TmaWarpSpecializedAdapterINS1G_15DefaultEpilogueISJ_SK_SK_NS1F_6thread17LinearCombinationISJ_Li1EffLNS1K_9ScaleType4KindE0ELNS_15FloatRoundStyleE2ESJ_EENS1_15EpilogueDefaultEEEEEvvEEEEvNT_6ParamsE)
        /*0020*/ 	.word	0x00000000
.L_16:


//--------------------- .nv.compat                --------------------------
	.section	.nv.compat,"",@"SHT_CUDA_COMPAT_INFO"
	.align	4
        /*0000*/ 	.byte	0x02, 0x09, 0x01, 0x00, 0x02, 0x02, 0x04, 0x00, 0x02, 0x05, 0x05, 0x00, 0x03, 0x07, 0x01, 0x01
        /*0010*/ 	.byte	0x02, 0x03, 0x01, 0x00, 0x02, 0x06, 0x01, 0x00, 0x04, 0x0b, 0x08, 0x00, 0x00, 0x00, 0x00, 0x00
        /*0020*/ 	.byte	0x00, 0x00, 0x00, 0x00


//--------------------- .nv.info._ZN7cutlass13device_kernelINS_4gemm6kernel13GemmUniversalIN4cute5tupleIJiiiiEEENS1_10collective13CollectiveMmaINS1_37MainloopSm90TmaGmmaWarpSpecializedFP8ILi3ENS5_IJNS4_1CILi1EEENSA_ILi2EEESB_EEENS1_32KernelTmaWarpSpecializedPingpongEEENS5_IJNSA_ILi64EEESG_NSA_ILi128EEEEEENS_12float_e4m3_tENS5_IJlSB_lEEESJ_SK_NS4_8TiledMMAINS4_8MMA_AtomIJNS4_4SM904GMMA30MMA_64x64x32_F32E4M3E4M3_SS_TNILNSO_7ScaleInE1ELSQ_1EEEEEENS4_6LayoutINS5_IJSB_SB_SB_EEENS5_IJNSA_ILi0EEESV_SV_EEEEENS5_IJNS4_10UnderscoreESY_SY_EEEEENS4_23SM90_TMA_LOAD_MULTICASTENS4_14ComposedLayoutINS4_7SwizzleILi3ELi4ELi3EEENS4_18smem_ptr_flag_bitsILi8EEENST_INS5_IJNSA_ILi8EEESH_EEENS5_IJSH_SB_EEEEEEEvNS4_8identityENS4_13SM90_TMA_LOADES1B_vS1C_EENS_8epilogue10collective6detail29Sm90TmaWarpSpecializedAdapterINS1G_15DefaultEpilogueISJ_SK_SK_NS1F_6thread17LinearCombinationISJ_Li1EffLNS1K_9ScaleType4KindE0ELNS_15FloatRoundStyleE2ESJ_EENS1_15EpilogueDefaultEEEEEvvEEEEvNT_6ParamsE --------------------------
	.section	.nv.info._ZN7cutlass13device_kernelINS_4gemm6kernel13GemmUniversalIN4cute5tupleIJiiiiEEENS1_10collective13CollectiveMmaINS1_37MainloopSm90TmaGmmaWarpSpecializedFP8ILi3ENS5_IJNS4_1CILi1EEENSA_ILi2EEESB_EEENS1_32KernelTmaWarpSpecializedPingpongEEENS5_IJNSA_ILi64EEESG_NSA_ILi128EEEEEENS_12float_e4m3_tENS5_IJlSB_lEEESJ_SK_NS4_8TiledMMAINS4_8MMA_AtomIJNS4_4SM904GMMA30MMA_64x64x32_F32E4M3E4M3_SS_TNILNSO_7ScaleInE1ELSQ_1EEEEEENS4_6LayoutINS5_IJSB_SB_SB_EEENS5_IJNSA_ILi0EEESV_SV_EEEEENS5_IJNS4_10UnderscoreESY_SY_EEEEENS4_23SM90_TMA_LOAD_MULTICASTENS4_14ComposedLayoutINS4_7SwizzleILi3ELi4ELi3EEENS4_18smem_ptr_flag_bitsILi8EEENST_INS5_IJNSA_ILi8EEESH_EEENS5_IJSH_SB_EEEEEEEvNS4_8identityENS4_13SM90_TMA_LOADES1B_vS1C_EENS_8epilogue10collective6detail29Sm90TmaWarpSpecializedAdapterINS1G_15DefaultEpilogueISJ_SK_SK_NS1F_6thread17LinearCombinationISJ_Li1EffLNS1K_9ScaleType4KindE0ELNS_15FloatRoundStyleE2ESJ_EENS1_15EpilogueDefaultEEEEEvvEEEEvNT_6ParamsE,"",@"SHT_CUDA_INFO"
	.sectionflags	@""
	.align	4


	//----- nvinfo : EIATTR_CUDA_API_VERSION
	.align		4
        /*0000*/ 	.byte	0x04, 0x37
        /*0002*/ 	.short	(.L_18 - .L_17)
.L_17:
        /*0004*/ 	.word	0x00000082


	//----- nvinfo : EIATTR_KPARAM_INFO
	.align		4
.L_18:
        /*0008*/ 	.byte	0x04, 0x17
        /*000a*/ 	.short	(.L_20 - .L_19)
.L_19:
        /*000c*/ 	.word	0x00000000
        /*0010*/ 	.short	0x0000
        /*0012*/ 	.short	0x0070
        /*0014*/ 	.byte	0x00, 0xf0, 0x01, 0x10


	//----- nvinfo : EIATTR_SPARSE_MMA_MASK
	.align		4
.L_20:
        /*0018*/ 	.byte	0x03, 0x50
        /*001a*/ 	.short	0x0000


	//----- nvinfo : EIATTR_MAXREG_COUNT
	.align		4
        /*001c*/ 	.byte	0x03, 0x1b
        /*001e*/ 	.short	0x00a8


	//----- nvinfo : EIATTR_NUM_BARRIERS
	.align		4
        /*0020*/ 	.byte	0x02, 0x4c
        /*0022*/ 	.byte	0x01
	.zero		1


	//----- nvinfo : EIATTR_MERCURY_ISA_VERSION
	.align		4
        /*0024*/ 	.byte	0x03, 0x5f
        /*0026*/ 	.short	0x0101


	//----- nvinfo : EIATTR_INT_WARP_WIDE_INSTR_OFFSETS
	.align		4
        /*0028*/ 	.byte	0x04, 0x31
        /*002a*/ 	.short	(.L_22 - .L_21)


	//   ....[0]....
.L_21:
        /*002c*/ 	.word	0x000004b0


	//   ....[1]....
        /*0030*/ 	.word	0x000004f0


	//   ....[2]....
        /*0034*/ 	.word	0x00000620


	//   ....[3]....
        /*0038*/ 	.word	0x00000650


	//   ....[4]....
        /*003c*/ 	.word	0x00000660


	//   ....[5]....
        /*0040*/ 	.word	0x00000670


	//   ....[6]....
        /*0044*/ 	.word	0x000006f0


	//   ....[7]....
        /*0048*/ 	.word	0x00000740


	//   ....[8]....
        /*004c*/ 	.word	0x00002850


	//----- nvinfo : EIATTR_COOP_GROUP_MASK_REGIDS
	.align		4
.L_22:
        /*0050*/ 	.byte	0x04, 0x29
        /*0052*/ 	.short	(.L_24 - .L_23)


	//   ....[0]....
.L_23:
        /*0054*/ 	.word	0xffffffff


	//   ....[1]....
        /*0058*/ 	.word	0xffffffff


	//   ....[2]....
        /*005c*/ 	.word	0xffffffff


	//   ....[3]....
        /*0060*/ 	.word	0xffffffff


	//   ....[4]....
        /*0064*/ 	.word	0xffffffff


	//   ....[5]....
        /*0068*/ 	.word	0xffffffff


	//   ....[6]....
        /*006c*/ 	.word	0xffffffff


	//----- nvinfo : EIATTR_COOP_GROUP_INSTR_OFFSETS
	.align		4
.L_24:
        /*0070*/ 	.byte	0x04, 0x28
        /*0072*/ 	.short	(.L_26 - .L_25)


	//   ....[0]....
.L_25:
        /*0074*/ 	.word	0x00000060


	//   ....[1]....
        /*0078*/ 	.word	0x00000070


	//   ....[2]....
        /*007c*/ 	.word	0x00000130


	//   ....[3]....
        /*0080*/ 	.word	0x000002b0


	//   ....[4]....
        /*0084*/ 	.word	0x000002f0


	//   ....[5]....
        /*0088*/ 	.word	0x00000370


	//   ....[6]....
        /*008c*/ 	.word	0x000008b0


	//----- nvinfo : EIATTR_REG_RECONFIG
	.align		4
.L_26:
        /*0090*/ 	.byte	0x01, 0x54
	.zero		2


	//----- nvinfo : EIATTR_MBARRIER_INSTR_OFFSETS
	.align		4
        /*0094*/ 	.byte	0x04, 0x39
        /*0096*/ 	.short	(.L_28 - .L_27)


	//   ....[0]....
.L_27:
        /*0098*/ 	.word	0x00000240
        /*009c*/ 	.word	0x000000ff
        /*00a0*/ 	.word	0x00000000
        /*00a4*/ 	.short	0x0100
        /*00a6*/ 	.byte	0x08
	.zero		1


	//   ....[1]....
        /*00a8*/ 	.word	0x00000250
        /*00ac*/ 	.word	0x000000ff
        /*00b0*/ 	.word	0x00000018
        /*00b4*/ 	.short	0x0100
        /*00b6*/ 	.byte	0x08
	.zero		1


	//   ....[2]....
        /*00b8*/ 	.word	0x00000260
        /*00bc*/ 	.word	0x000000ff
        /*00c0*/ 	.word	0x00000008
        /*00c4*/ 	.short	0x0100
        /*00c6*/ 	.byte	0x08
	.zero		1


	//   ....[3]....
        /*00c8*/ 	.word	0x00000270
        /*00cc*/ 	.word	0x000000ff
        /*00d0*/ 	.word	0x00000020
        /*00d4*/ 	.short	0x0100
        /*00d6*/ 	.byte	0x08
	.zero		1


	//   ....[4]....
        /*00d8*/ 	.word	0x00000280
        /*00dc*/ 	.word	0x000000ff
        /*00e0*/ 	.word	0x00000010
        /*00e4*/ 	.short	0x0100
        /*00e6*/ 	.byte	0x08
	.zero		1


	//   ....[5]....
        /*00e8*/ 	.word	0x00000290
        /*00ec*/ 	.word	0x000000ff
        /*00f0*/ 	.word	0x00000028
        /*00f4*/ 	.short	0x0100
        /*00f6*/ 	.byte	0x08
	.zero		1


	//   ....[6]....
        /*00f8*/ 	.word	0x00000770
        /*00fc*/ 	.word	0x000000ff
        /*0100*/ 	.word	0x00000060
        /*0104*/ 	.short	0x0100
        /*0106*/ 	.byte	0x08
	.zero		1


	//   ....[7]....
        /*0108*/ 	.word	0x00000800
        /*010c*/ 	.word	0x000000ff
        /*0110*/ 	.word	0x00000068
        /*0114*/ 	.short	0x0100
        /*0116*/ 	.byte	0x08
	.zero		1


	//   ....[8]....
        /*0118*/ 	.word	0x00000830
        /*011c*/ 	.word	0x000000ff
        /*0120*/ 	.word	0x00000040
        /*0124*/ 	.short	0x0100
        /*0126*/ 	.byte	0x09
	.zero		1


	//   ....[9]....
        /*0128*/ 	.word	0x00000840
        /*012c*/ 	.word	0x000000ff
        /*0130*/ 	.word	0x00000048
        /*0134*/ 	.short	0x0100
        /*0136*/ 	.byte	0x09
	.zero		1


	//   ....[10]....
        /*0138*/ 	.word	0x00000850
        /*013c*/ 	.word	0x000000ff
        /*0140*/ 	.word	0x00000050
        /*0144*/ 	.short	0x0100
        /*0146*/ 	.byte	0x09
	.zero		1


	//   ....[11]....
        /*0148*/ 	.word	0x00000860
        /*014c*/ 	.word	0x000000ff
        /*0150*/ 	.word	0x00000058
        /*0154*/ 	.short	0x0100
        /*0156*/ 	.byte	0x09
	.zero		1


	//   ....[12]....
        /*0158*/ 	.word	0x00001640
        /*015c*/ 	.word	0x000000ff
        /*0160*/ 	.word	0xfffffff8
        /*0164*/ 	.short	0x010a
        /*0166*/ 	.byte	0x0b
	.zero		1


	//   ....[13]....
        /*0168*/ 	.word	0x00001920
        /*016c*/ 	.word	0x000000ff
        /*0170*/ 	.word	0x00000000
        /*0174*/ 	.short	0x010a
        /*0176*/ 	.byte	0x06
	.zero		1


	//   ....[14]....
        /*0178*/ 	.word	0x00001960
        /*017c*/ 	.word	0x000000ff
        /*0180*/ 	.word	0x00000000
        /*0184*/ 	.short	0x010a
        /*0186*/ 	.byte	0x06
	.zero		1


	//   ....[15]....
        /*0188*/ 	.word	0x00001fa0
        /*018c*/ 	.word	0x000000ff
        /*0190*/ 	.word	0x00000000
        /*0194*/ 	.short	0x010a
        /*0196*/ 	.byte	0x10
	.zero		1


	//   ....[16]....
        /*0198*/ 	.word	0x00001fe0
        /*019c*/ 	.word	0x000000ff
        /*01a0*/ 	.word	0x00000000
        /*01a4*/ 	.short	0x010a
        /*01a6*/ 	.byte	0x10
	.zero		1


	//   ....[17]....
        /*01a8*/ 	.word	0x00002480
        /*01ac*/ 	.word	0x00000013
        /*01b0*/ 	.word	0x00000000
        /*01b4*/ 	.short	0x0101
        /*01b6*/ 	.byte	0x3f
	.zero		1


	//   ....[18]....
        /*01b8*/ 	.word	0x000027f0
        /*01bc*/ 	.word	0x0000000f
        /*01c0*/ 	.word	0x00000000
        /*01c4*/ 	.short	0x0101
        /*01c6*/ 	.byte	0x17
	.zero		1


	//   ....[19]....
        /*01c8*/ 	.word	0x00002900
        /*01cc*/ 	.word	0x0000000f
        /*01d0*/ 	.word	0x00000000
        /*01d4*/ 	.short	0x0101
        /*01d6*/ 	.byte	0x3f
	.zero		1


	//   ....[20]....
        /*01d8*/ 	.word	0x000029b0
        /*01dc*/ 	.word	0x000000ff
        /*01e0*/ 	.word	0x00000008
        /*01e4*/ 	.short	0x010a
        /*01e6*/ 	.byte	0x0b
	.zero		1


	//   ....[21]....
        /*01e8*/ 	.word	0x00005210
        /*01ec*/ 	.word	0x00000004
        /*01f0*/ 	.word	0x00000000
        /*01f4*/ 	.short	0x0101
        /*01f6*/ 	.byte	0x17
	.zero		1


	//   ....[22]....
        /*01f8*/ 	.word	0x00005b30
        /*01fc*/ 	.word	0x00000013
        /*0200*/ 	.word	0x00000018
        /*0204*/ 	.short	0x010a
        /*0206*/ 	.byte	0x3f
	.zero		1


	//   ....[23]....
        /*0208*/ 	.word	0x00005eb0
        /*020c*/ 	.word	0x0000000a
        /*0210*/ 	.word	0x00000068
        /*0214*/ 	.short	0x0101
        /*0216*/ 	.byte	0x3f
	.zero		1


	//   ....[24]....
        /*0218*/ 	.word	0x00006610
        /*021c*/ 	.word	0x00000007
        /*0220*/ 	.word	0x00000000
        /*0224*/ 	.short	0x010a
        /*0226*/ 	.byte	0x3f
	.zero		1


	//   ....[25]....
        /*0228*/ 	.word	0x00006690
        /*022c*/ 	.word	0x00000006
        /*0230*/ 	.word	0x00000000
        /*0234*/ 	.short	0x010a
        /*0236*/ 	.byte	0x3f
	.zero		1


	//   ....[26]....
        /*0238*/ 	.word	0x00006720
        /*023c*/ 	.word	0x00000003
        /*0240*/ 	.word	0x00000000
        /*0244*/ 	.short	0x010a
        /*0246*/ 	.byte	0x3f
	.zero		1


	//   ....[27]....
        /*0248*/ 	.word	0x00006790
        /*024c*/ 	.word	0x0000000f
        /*0250*/ 	.word	0xfffffff8
        /*0254*/ 	.short	0x010a
        /*0256*/ 	.byte	0x3f
	.zero		1


	//   ....[28]....
        /*0258*/ 	.word	0x000067f0
        /*025c*/ 	.word	0x0000000f
        /*0260*/ 	.word	0x00000000
        /*0264*/ 	.short	0x010a
        /*0266*/ 	.byte	0x3f
	.zero		1


	//   ....[29]....
        /*0268*/ 	.word	0x00006850
        /*026c*/ 	.word	0x00000013
        /*0270*/ 	.word	0x00000000
        /*0274*/ 	.short	0x010a
        /*0276*/ 	.byte	0x3f
	.zero		1


	//   ....[30]....
        /*0278*/ 	.word	0x000068b0
        /*027c*/ 	.word	0x0000000f
        /*0280*/ 	.word	0x00000008
        /*0284*/ 	.short	0x010a
        /*0286*/ 	.byte	0x3f
	.zero		1


	//   ....[31]....
        /*0288*/ 	.word	0x00006980
        /*028c*/ 	.word	0x00000013
        /*0290*/ 	.word	0x00000018
        /*0294*/ 	.short	0x010a
        /*0296*/ 	.byte	0x3f
	.zero		1


	//   ....[32]....
        /*0298*/ 	.word	0x00006a60
        /*029c*/ 	.word	0x00000007
        /*02a0*/ 	.word	0x00000000
        /*02a4*/ 	.short	0x010a
        /*02a6*/ 	.byte	0x3f
	.zero		1


	//   ....[33]....
        /*02a8*/ 	.word	0x00006ab0
        /*02ac*/ 	.word	0x00000006
        /*02b0*/ 	.word	0x00000000
        /*02b4*/ 	.short	0x010a
        /*02b6*/ 	.byte	0x3f
	.zero		1


	//----- nvinfo : EIATTR_NUM_MBARRIERS
	.align		4
.L_28:
        /*02b8*/ 	.byte	0x03, 0x38
        /*02ba*/ 	.short	0x000c


	//----- nvinfo : EIATTR_EXIT_INSTR_OFFSETS
	.align		4
        /*02bc*/ 	.byte	0x04, 0x1c
        /*02be*/ 	.short	(.L_30 - .L_29)


	//   ....[0]....
.L_29:
        /*02c0*/ 	.word	0x00001300


	//   ....[1]....
        /*02c4*/ 	.word	0x00001360


	//   ....[2]....
        /*02c8*/ 	.word	0x00005820


	//   ....[3]....
        /*02cc*/ 	.word	0x00005850


	//   ....[4]....
        /*02d0*/ 	.word	0x00006770


	//----- nvinfo : EIATTR_MAX_THREADS
	.align		4
.L_30:
        /*02d4*/ 	.byte	0x04, 0x05
        /*02d6*/ 	.short	(.L_32 - .L_31)
.L_31:
        /*02d8*/ 	.word	0x00000180
        /*02dc*/ 	.word	0x00000001
        /*02e0*/ 	.word	0x00000001


	//----- nvinfo : EIATTR_CRS_STACK_SIZE
	.align		4
.L_32:
        /*02e4*/ 	.byte	0x04, 0x1e
        /*02e6*/ 	.short	(.L_34 - .L_33)
.L_33:
        /*02e8*/ 	.word	0x00000000


	//----- nvinfo : EIATTR_CBANK_PARAM_SIZE
	.align		4
.L_34:
        /*02ec*/ 	.byte	0x03, 0x19
        /*02ee*/ 	.short	0x0470


	//----- nvinfo : EIATTR_PARAM_CBANK
	.align		4
        /*02f0*/ 	.byte	0x04, 0x0a
        /*02f2*/ 	.short	(.L_36 - .L_35)
	.align		4
.L_35:
        /*02f4*/ 	.word	index@(.nv.constant0._ZN7cutlass13device_kernelINS_4gemm6kernel13GemmUniversalIN4cute5tupleIJiiiiEEENS1_10collective13CollectiveMmaINS1_37MainloopSm90TmaGmmaWarpSpecializedFP8ILi3ENS5_IJNS4_1CILi1EEENSA_ILi2EEESB_EEENS1_32KernelTmaWarpSpecializedPingpongEEENS5_IJNSA_ILi64EEESG_NSA_ILi128EEEEEENS_12float_e4m3_tENS5_IJlSB_lEEESJ_SK_NS4_8TiledMMAINS4_8MMA_AtomIJNS4_4SM904GMMA30MMA_64x64x32_F32E4M3E4M3_SS_TNILNSO_7ScaleInE1ELSQ_1EEEEEENS4_6LayoutINS5_IJSB_SB_SB_EEENS5_IJNSA_ILi0EEESV_SV_EEEEENS5_IJNS4_10UnderscoreESY_SY_EEEEENS4_23SM90_TMA_LOAD_MULTICASTENS4_14ComposedLayoutINS4_7SwizzleILi3ELi4ELi3EEENS4_18smem_ptr_flag_bitsILi8EEENST_INS5_IJNSA_ILi8EEESH_EEENS5_IJSH_SB_EEEEEEEvNS4_8identityENS4_13SM90_TMA_LOADES1B_vS1C_EENS_8epilogue10collective6detail29Sm90TmaWarpSpecializedAdapterINS1G_15DefaultEpilogueISJ_SK_SK_NS1F_6thread17LinearCombinationISJ_Li1EffLNS1K_9ScaleType4KindE0ELNS_15FloatRoundStyleE2ESJ_EENS1_15EpilogueDefaultEEEEEvvEEEEvNT_6ParamsE)
        /*02f8*/ 	.short	0x0210
        /*02fa*/ 	.short	0x0470


	//----- nvinfo : EIATTR_SW_WAR
	.align		4
.L_36:
        /*02fc*/ 	.byte	0x04, 0x36
        /*02fe*/ 	.short	(.L_38 - .L_37)
.L_37:
        /*0300*/ 	.word	0x00000008
.L_38:


//--------------------- .nv.callgraph             --------------------------
	.section	.nv.callgraph,"",@"SHT_CUDA_CALLGRAPH"
	.align	4
	.sectionentsize	8
	.align		4
        /*0000*/ 	.word	0x00000000
	.align		4
        /*0004*/ 	.word	0xffffffff
	.align		4
        /*0008*/ 	.word	0x00000000
	.align		4
        /*000c*/ 	.word	0xfffffffe
	.align		4
        /*0010*/ 	.word	0x00000000
	.align		4
        /*0014*/ 	.word	0xfffffffd
	.align		4
        /*0018*/ 	.word	0x00000000
	.align		4
        /*001c*/ 	.word	0xfffffffc


//--------------------- .nv.constant4             --------------------------
	.section	.nv.constant4,"a",@progbits
	.align	8
	.align		8
.nv.constant4:
        /*0000*/ 	.dword	_ZN39_INTERNAL_6fce9e2b_4_k_cu_a6255487_29034cuda3std3__45__cpo5beginE
	.align		8
        /*0008*/ 	.dword	_ZN39_INTERNAL_6fce9e2b_4_k_cu_a6255487_29034cuda3std3__45__cpo3endE
	.align		8
        /*0010*/ 	.dword	_ZN39_INTERNAL_6fce9e2b_4_k_cu_a6255487_29034cuda3std3__45__cpo6cbeginE
	.align		8
        /*0018*/ 	.dword	_ZN39_INTERNAL_6fce9e2b_4_k_cu_a6255487_29034cuda3std3__45__cpo4cendE
	.align		8
        /*0020*/ 	.dword	_ZN39_INTERNAL_6fce9e2b_4_k_cu_a6255487_29034cuda3std3__441_GLOBAL__N__6fce9e2b_4_k_cu_a6255487_29036ignoreE
	.align		8
        /*0028*/ 	.dword	_ZN39_INTERNAL_6fce9e2b_4_k_cu_a6255487_29034cuda3std3__419piecewise_constructE
	.align		8
        /*0030*/ 	.dword	_ZN39_INTERNAL_6fce9e2b_4_k_cu_a6255487_29034cuda3std3__48in_placeE
	.align		8
        /*0038*/ 	.dword	_ZN39_INTERNAL_6fce9e2b_4_k_cu_a6255487_29034cuda3std6ranges3__45__cpo4swapE
	.align		8
        /*0040*/ 	.dword	_ZN39_INTERNAL_6fce9e2b_4_k_cu_a6255487_29034cuda3std6ranges3__45__cpo9iter_moveE
	.align		8
        /*0048*/ 	.dword	_ZN39_INTERNAL_6fce9e2b_4_k_cu_a6255487_29034cute7productE
	.align		8
        /*0050*/ 	.dword	_ZN39_INTERNAL_6fce9e2b_4_k_cu_a6255487_29034cute1_E


//--------------------- .text._ZN7cutlass13device_kernelINS_4gemm6kernel13GemmUniversalIN4cute5tupleIJiiiiEEENS1_10collective13CollectiveMmaINS1_37MainloopSm90TmaGmmaWarpSpecializedFP8ILi3ENS5_IJNS4_1CILi1EEENSA_ILi2EEESB_EEENS1_32KernelTmaWarpSpecializedPingpongEEENS5_IJNSA_ILi64EEESG_NSA_ILi128EEEEEENS_12float_e4m3_tENS5_IJlSB_lEEESJ_SK_NS4_8TiledMMAINS4_8MMA_AtomIJNS4_4SM904GMMA30MMA_64x64x32_F32E4M3E4M3_SS_TNILNSO_7ScaleInE1ELSQ_1EEEEEENS4_6LayoutINS5_IJSB_SB_SB_EEENS5_IJNSA_ILi0EEESV_SV_EEEEENS5_IJNS4_10UnderscoreESY_SY_EEEEENS4_23SM90_TMA_LOAD_MULTICASTENS4_14ComposedLayoutINS4_7SwizzleILi3ELi4ELi3EEENS4_18smem_ptr_flag_bitsILi8EEENST_INS5_IJNSA_ILi8EEESH_EEENS5_IJSH_SB_EEEEEEEvNS4_8identityENS4_13SM90_TMA_LOADES1B_vS1C_EENS_8epilogue10collective6detail29Sm90TmaWarpSpecializedAdapterINS1G_15DefaultEpilogueISJ_SK_SK_NS1F_6thread17LinearCombinationISJ_Li1EffLNS1K_9ScaleType4KindE0ELNS_15FloatRoundStyleE2ESJ_EENS1_15EpilogueDefaultEEEEEvvEEEEvNT_6ParamsE --------------------------
	.section	.text._ZN7cutlass13device_kernelINS_4gemm6kernel13GemmUniversalIN4cute5tupleIJiiiiEEENS1_10collective13CollectiveMmaINS1_37MainloopSm90TmaGmmaWarpSpecializedFP8ILi3ENS5_IJNS4_1CILi1EEENSA_ILi2EEESB_EEENS1_32KernelTmaWarpSpecializedPingpongEEENS5_IJNSA_ILi64EEESG_NSA_ILi128EEEEEENS_12float_e4m3_tENS5_IJlSB_lEEESJ_SK_NS4_8TiledMMAINS4_8MMA_AtomIJNS4_4SM904GMMA30MMA_64x64x32_F32E4M3E4M3_SS_TNILNSO_7ScaleInE1ELSQ_1EEEEEENS4_6LayoutINS5_IJSB_SB_SB_EEENS5_IJNSA_ILi0EEESV_SV_EEEEENS5_IJNS4_10UnderscoreESY_SY_EEEEENS4_23SM90_TMA_LOAD_MULTICASTENS4_14ComposedLayoutINS4_7SwizzleILi3ELi4ELi3EEENS4_18smem_ptr_flag_bitsILi8EEENST_INS5_IJNSA_ILi8EEESH_EEENS5_IJSH_SB_EEEEEEEvNS4_8identityENS4_13SM90_TMA_LOADES1B_vS1C_EENS_8epilogue10collective6detail29Sm90TmaWarpSpecializedAdapterINS1G_15DefaultEpilogueISJ_SK_SK_NS1F_6thread17LinearCombinationISJ_Li1EffLNS1K_9ScaleType4KindE0ELNS_15FloatRoundStyleE2ESJ_EENS1_15EpilogueDefaultEEEEEvvEEEEvNT_6ParamsE,"ax",@progbits
	.align	128
.text._ZN7cutlass13device_kernelINS_4gemm6kernel13GemmUniversalIN4cute5tupleIJiiiiEEENS1_10collective13CollectiveMmaINS1_37MainloopSm90TmaGmmaWarpSpecializedFP8ILi3ENS5_IJNS4_1CILi1EEENSA_ILi2EEESB_EEENS1_32KernelTmaWarpSpecializedPingpongEEENS5_IJNSA_ILi64EEESG_NSA_ILi128EEEEEENS_12float_e4m3_tENS5_IJlSB_lEEESJ_SK_NS4_8TiledMMAINS4_8MMA_AtomIJNS4_4SM904GMMA30MMA_64x64x32_F32E4M3E4M3_SS_TNILNSO_7ScaleInE1ELSQ_1EEEEEENS4_6LayoutINS5_IJSB_SB_SB_EEENS5_IJNSA_ILi0EEESV_SV_EEEEENS5_IJNS4_10UnderscoreESY_SY_EEEEENS4_23SM90_TMA_LOAD_MULTICASTENS4_14ComposedLayoutINS4_7SwizzleILi3ELi4ELi3EEENS4_18smem_ptr_flag_bitsILi8EEENST_INS5_IJNSA_ILi8EEESH_EEENS5_IJSH_SB_EEEEEEEvNS4_8identityENS4_13SM90_TMA_LOADES1B_vS1C_EENS_8epilogue10collective6detail29Sm90TmaWarpSpecializedAdapterINS1G_15DefaultEpilogueISJ_SK_SK_NS1F_6thread17LinearCombinationISJ_Li1EffLNS1K_9ScaleType4KindE0ELNS_15FloatRoundStyleE2ESJ_EENS1_15EpilogueDefaultEEEEEvvEEEEvNT_6ParamsE:
        .type           _ZN7cutlass13device_kernelINS_4gemm6kernel13GemmUniversalIN4cute5tupleIJiiiiEEENS1_10collective13CollectiveMmaINS1_37MainloopSm90TmaGmmaWarpSpecializedFP8ILi3ENS5_IJNS4_1CILi1EEENSA_ILi2EEESB_EEENS1_32KernelTmaWarpSpecializedPingpongEEENS5_IJNSA_ILi64EEESG_NSA_ILi128EEEEEENS_12float_e4m3_tENS5_IJlSB_lEEESJ_SK_NS4_8TiledMMAINS4_8MMA_AtomIJNS4_4SM904GMMA30MMA_64x64x32_F32E4M3E4M3_SS_TNILNSO_7ScaleInE1ELSQ_1EEEEEENS4_6LayoutINS5_IJSB_SB_SB_EEENS5_IJNSA_ILi0EEESV_SV_EEEEENS5_IJNS4_10UnderscoreESY_SY_EEEEENS4_23SM90_TMA_LOAD_MULTICASTENS4_14ComposedLayoutINS4_7SwizzleILi3ELi4ELi3EEENS4_18smem_ptr_flag_bitsILi8EEENST_INS5_IJNSA_ILi8EEESH_EEENS5_IJSH_SB_EEEEEEEvNS4_8identityENS4_13SM90_TMA_LOADES1B_vS1C_EENS_8epilogue10collective6detail29Sm90TmaWarpSpecializedAdapterINS1G_15DefaultEpilogueISJ_SK_SK_NS1F_6thread17LinearCombinationISJ_Li1EffLNS1K_9ScaleType4KindE0ELNS_15FloatRoundStyleE2ESJ_EENS1_15EpilogueDefaultEEEEEvvEEEEvNT_6ParamsE,@function
        .size           _ZN7cutlass13device_kernelINS_4gemm6kernel13GemmUniversalIN4cute5tupleIJiiiiEEENS1_10collective13CollectiveMmaINS1_37MainloopSm90TmaGmmaWarpSpecializedFP8ILi3ENS5_IJNS4_1CILi1EEENSA_ILi2EEESB_EEENS1_32KernelTmaWarpSpecializedPingpongEEENS5_IJNSA_ILi64EEESG_NSA_ILi128EEEEEENS_12float_e4m3_tENS5_IJlSB_lEEESJ_SK_NS4_8TiledMMAINS4_8MMA_AtomIJNS4_4SM904GMMA30MMA_64x64x32_F32E4M3E4M3_SS_TNILNSO_7ScaleInE1ELSQ_1EEEEEENS4_6LayoutINS5_IJSB_SB_SB_EEENS5_IJNSA_ILi0EEESV_SV_EEEEENS5_IJNS4_10UnderscoreESY_SY_EEEEENS4_23SM90_TMA_LOAD_MULTICASTENS4_14ComposedLayoutINS4_7SwizzleILi3ELi4ELi3EEENS4_18smem_ptr_flag_bitsILi8EEENST_INS5_IJNSA_ILi8EEESH_EEENS5_IJSH_SB_EEEEEEEvNS4_8identityENS4_13SM90_TMA_LOADES1B_vS1C_EENS_8epilogue10collective6detail29Sm90TmaWarpSpecializedAdapterINS1G_15DefaultEpilogueISJ_SK_SK_NS1F_6thread17LinearCombinationISJ_Li1EffLNS1K_9ScaleType4KindE0ELNS_15FloatRoundStyleE2ESJ_EENS1_15EpilogueDefaultEEEEEvvEEEEvNT_6ParamsE,(.L_x_142 - _ZN7cutlass13device_kernelINS_4gemm6kernel13GemmUniversalIN4cute5tupleIJiiiiEEENS1_10collective13CollectiveMmaINS1_37MainloopSm90TmaGmmaWarpSpecializedFP8ILi3ENS5_IJNS4_1CILi1EEENSA_ILi2EEESB_EEENS1_32KernelTmaWarpSpecializedPingpongEEENS5_IJNSA_ILi64EEESG_NSA_ILi128EEEEEENS_12float_e4m3_tENS5_IJlSB_lEEESJ_SK_NS4_8TiledMMAINS4_8MMA_AtomIJNS4_4SM904GMMA30MMA_64x64x32_F32E4M3E4M3_SS_TNILNSO_7ScaleInE1ELSQ_1EEEEEENS4_6LayoutINS5_IJSB_SB_SB_EEENS5_IJNSA_ILi0EEESV_SV_EEEEENS5_IJNS4_10UnderscoreESY_SY_EEEEENS4_23SM90_TMA_LOAD_MULTICASTENS4_14ComposedLayoutINS4_7SwizzleILi3ELi4ELi3EEENS4_18smem_ptr_flag_bitsILi8EEENST_INS5_IJNSA_ILi8EEESH_EEENS5_IJSH_SB_EEEEEEEvNS4_8identityENS4_13SM90_TMA_LOADES1B_vS1C_EENS_8epilogue10collective6detail29Sm90TmaWarpSpecializedAdapterINS1G_15DefaultEpilogueISJ_SK_SK_NS1F_6thread17LinearCombinationISJ_Li1EffLNS1K_9ScaleType4KindE0ELNS_15FloatRoundStyleE2ESJ_EENS1_15EpilogueDefaultEEEEEvvEEEEvNT_6ParamsE)
        .other          _ZN7cutlass13device_kernelINS_4gemm6kernel13GemmUniversalIN4cute5tupleIJiiiiEEENS1_10collective13CollectiveMmaINS1_37MainloopSm90TmaGmmaWarpSpecializedFP8ILi3ENS5_IJNS4_1CILi1EEENSA_ILi2EEESB_EEENS1_32KernelTmaWarpSpecializedPingpongEEENS5_IJNSA_ILi64EEESG_NSA_ILi128EEEEEENS_12float_e4m3_tENS5_IJlSB_lEEESJ_SK_NS4_8TiledMMAINS4_8MMA_AtomIJNS4_4SM904GMMA30MMA_64x64x32_F32E4M3E4M3_SS_TNILNSO_7ScaleInE1ELSQ_1EEEEEENS4_6LayoutINS5_IJSB_SB_SB_EEENS5_IJNSA_ILi0EEESV_SV_EEEEENS5_IJNS4_10UnderscoreESY_SY_EEEEENS4_23SM90_TMA_LOAD_MULTICASTENS4_14ComposedLayoutINS4_7SwizzleILi3ELi4ELi3EEENS4_18smem_ptr_flag_bitsILi8EEENST_INS5_IJNSA_ILi8EEESH_EEENS5_IJSH_SB_EEEEEEEvNS4_8identityENS4_13SM90_TMA_LOADES1B_vS1C_EENS_8epilogue10collective6detail29Sm90TmaWarpSpecializedAdapterINS1G_15DefaultEpilogueISJ_SK_SK_NS1F_6thread17LinearCombinationISJ_Li1EffLNS1K_9ScaleType4KindE0ELNS_15FloatRoundStyleE2ESJ_EENS1_15EpilogueDefaultEEEEEvvEEEEvNT_6ParamsE,@"STO_CUDA_ENTRY STV_DEFAULT"
_ZN7cutlass13device_kernelINS_4gemm6kernel13GemmUniversalIN4cute5tupleIJiiiiEEENS1_10collective13CollectiveMmaINS1_37MainloopSm90TmaGmmaWarpSpecializedFP8ILi3ENS5_IJNS4_1CILi1EEENSA_ILi2EEESB_EEENS1_32KernelTmaWarpSpecializedPingpongEEENS5_IJNSA_ILi64EEESG_NSA_ILi128EEEEEENS_12float_e4m3_tENS5_IJlSB_lEEESJ_SK_NS4_8TiledMMAINS4_8MMA_AtomIJNS4_4SM904GMMA30MMA_64x64x32_F32E4M3E4M3_SS_TNILNSO_7ScaleInE1ELSQ_1EEEEEENS4_6LayoutINS5_IJSB_SB_SB_EEENS5_IJNSA_ILi0EEESV_SV_EEEEENS5_IJNS4_10UnderscoreESY_SY_EEEEENS4_23SM90_TMA_LOAD_MULTICASTENS4_14ComposedLayoutINS4_7SwizzleILi3ELi4ELi3EEENS4_18smem_ptr_flag_bitsILi8EEENST_INS5_IJNSA_ILi8EEESH_EEENS5_IJSH_SB_EEEEEEEvNS4_8identityENS4_13SM90_TMA_LOADES1B_vS1C_EENS_8epilogue10collective6detail29Sm90TmaWarpSpecializedAdapterINS1G_15DefaultEpilogueISJ_SK_SK_NS1F_6thread17LinearCombinationISJ_Li1EffLNS1K_9ScaleType4KindE0ELNS_15FloatRoundStyleE2ESJ_EENS1_15EpilogueDefaultEEEEEvvEEEEvNT_6ParamsE:
[----:B------:R-:W-:Y:S01]  /*0000*/  LDC R1, c[0x0][0x28] ;  /* 0x00000a00ff017b82 */ /* 0x000fe20000000800 */
[----:B------:R-:W0:Y:S01]  /*0010*/  S2R R11, SR_TID.X ;  /* 0x00000000000b7919 */ /* 0x000e220000002100 */
[----:B------:R-:W-:Y:S01]  /*0020*/  ELECT P0, URZ, PT ;  /* 0x00000000003f782f */ /* 0x000fe20003800000 */
[----:B------:R-:W-:Y:S01]  /*0030*/  BSSY B0, `(.L_x_0) ;  /* 0x000000f000007945 */ /* 0x000fe20003800000 */
[--C-:B0-----:R-:W-:Y:S02]  /*0040*/  SHF.R.U32.HI R0, RZ, 0x5, R11.reuse ;  /* 0x00000005ff007819 */ /* 0x101fe4000001160b */
[----:B------:R-:W-:-:S03]  /*0050*/  SHF.R.U32.HI R5, RZ, 0x7, R11 ;  /* 0x00000007ff057819 */ /* 0x000fc6000001160b */
[----:B------:R-:W0:Y:S04]  /*0060*/  SHFL.IDX PT, R2, R0, RZ, 0x1f ;  /* 0x00001fff00027589 */ /* 0x000e2800000e0000 */
[----:B------:R1:W2:Y:S01]  /*0070*/  SHFL.IDX PT, R6, R5, RZ, 0x1f ;  /* 0x00001fff05067589 */ /* 0x0002a200000e0000 */
[----:B0-----:R-:W-:-:S13]  /*0080*/  ISETP.NE.OR P0, PT, R2, RZ, !P0 ;  /* 0x000000ff0200720c */ /* 0x001fda0004705670 */
[----:B-12---:R-:W-:Y:S05]  /*0090*/  @P0 BRA `(.L_x_1) ;  /* 0x0000000000200947 */ /* 0x006fea0003800000 */
[----:B------:R-:W-:Y:S02]  /*00a0*/  ULDC.64 UR4, c[0x0][0x198] ;  /* 0x0000660000047ab9 */ /* 0x000fe40000000a00 */
[----:B------:R-:W-:Y:S02]  /*00b0*/  UIADD3 UR6, UP0, UR4, 0xf0, URZ ;  /* 0x000000f004067890 */ /* 0x000fe4000ff1e03f */
[----:B------:R-:W-:Y:S02]  /*00c0*/  UIADD3 UR4, UP1, UR4, 0x1f0, URZ ;  /* 0x000001f004047890 */ /* 0x000fe4000ff3e03f */
[----:B------:R-:W-:Y:S02]  /*00d0*/  UIADD3.X UR7, URZ, UR5, URZ, UP0, !UPT ;  /* 0x000000053f077290 */ /* 0x000fe400087fe43f */
[----:B------:R-:W-:-:S07]  /*00e0*/  UIADD3.X UR5, URZ, UR5, URZ, UP1, !UPT ;  /* 0x000000053f057290 */ /* 0x000fce0008ffe43f */
[----:B------:R0:W-:Y:S02]  /*00f0*/  UTMACCTL.PF [UR6] ;  /* 0x00000000060079b9 */ /* 0x0001e40008040000 */
[----:B------:R0:W-:Y:S02]  /*0100*/  UTMACCTL.PF [UR4] ;  /* 0x00000000040079b9 */ /* 0x0001e40008040000 */
[----:B0-----:R-:W-:Y:S01]  /*0110*/  NOP ;  /* 0x0000000000007918 */ /* 0x001fe20000000000 */
.L_x_1:
[----:B------:R-:W-:Y:S05]  /*0120*/  BSYNC B0 ;  /* 0x0000000000007941 */ /* 0x000fea0003800000 */
.L_x_0:
[----:B------:R-:W0:Y:S01]  /*0130*/  SHFL.IDX PT, R7, R0, RZ, 0x1f ;  /* 0x00001fff00077589 */ /* 0x000e2200000e0000 */
[----:B------:R-:W-:Y:S02]  /*0140*/  SHF.R.S32.HI R4, RZ, 0x1f, R11 ;  /* 0x0000001fff047819 */ /* 0x000fe4000001140b */
[----:B0-----:R-:W-:-:S13]  /*0150*/  ISETP.NE.AND P0, PT, R7, RZ, PT ;  /* 0x000000ff0700720c */ /* 0x001fda0003f05270 */
[----:B------:R-:W-:Y:S05]  /*0160*/  @P0 BRA `(.L_x_2) ;  /* 0x0000000000500947 */ /* 0x000fea0003800000 */
[----:B------:R-:W0:Y:S01]  /*0170*/  S2UR UR8, SR_CgaCtaId ;  /* 0x00000000000879c3 */ /* 0x000e220000008800 */
[----:B------:R-:W-:Y:S01]  /*0180*/  UMOV UR4, 0x400 ;  /* 0x0000040000047882 */ /* 0x000fe20000000000 */
[----:B------:R-:W-:Y:S01]  /*0190*/  UMOV UR5, 0x1 ;  /* 0x0000000100057882 */ /* 0x000fe20000000000 */
[----:B------:R-:W-:Y:S01]  /*01a0*/  UMOV UR6, 0x2 ;  /* 0x0000000200067882 */ /* 0x000fe20000000000 */
[----:B------:R-:W-:Y:S01]  /*01b0*/  ELECT P0, URZ, PT ;  /* 0x00000000003f782f */ /* 0x000fe20003800000 */
[----:B------:R-:W-:-:S04]  /*01c0*/  UIADD3 UR6, -UR6, 0x100000, URZ ;  /* 0x0010000006067890 */ /* 0x000fc8000fffe13f */
[----:B------:R-:W-:Y:S02]  /*01d0*/  USHF.L.U32 UR7, UR6, 0xb, URZ ;  /* 0x0000000b06077899 */ /* 0x000fe4000800063f */
[----:B------:R-:W-:Y:S02]  /*01e0*/  USHF.L.U32 UR6, UR6, 0x1, URZ ;  /* 0x0000000106067899 */ /* 0x000fe4000800063f */
[----:B0-----:R-:W-:Y:S02]  /*01f0*/  ULEA UR8, UR8, UR4, 0x18 ;  /* 0x0000000408087291 */ /* 0x001fe4000f8ec03f */
[----:B------:R-:W-:-:S04]  /*0200*/  UIADD3 UR4, -UR5, 0x100000, URZ ;  /* 0x0010000005047890 */ /* 0x000fc8000fffe13f */
[----:B------:R-:W-:Y:S02]  /*0210*/  USHF.L.U32 UR5, UR4, 0xb, URZ ;  /* 0x0000000b04057899 */ /* 0x000fe4000800063f */
[----:B------:R-:W-:Y:S01]  /*0220*/  USHF.L.U32 UR4, UR4, 0x1, URZ ;  /* 0x0000000104047899 */ /* 0x000fe2000800063f */
[----:B------:R-:W0:Y:S11]  /*0230*/  FENCE.VIEW.ASYNC.S ;  /* 0x00000000000073c6 */ /* 0x000e360000000000 */
[----:B0-----:R0:W1:Y:S01]  /*0240*/  SYNCS.EXCH.64 URZ, [UR8], UR4 ;  /* 0x00000004083f75b2 */ /* 0x0010620008000100 */
[----:B------:R0:W2:Y:S01]  /*0250*/  SYNCS.EXCH.64 URZ, [UR8+0x18], UR6 ;  /* 0x00001806083f75b2 */ /* 0x0000a20008000100 */
[----:B------:R0:W3:Y:S01]  /*0260*/  SYNCS.EXCH.64 URZ, [UR8+0x8], UR4 ;  /* 0x00000804083f75b2 */ /* 0x0000e20008000100 */
[----:B------:R0:W4:Y:S01]  /*0270*/  SYNCS.EXCH.64 URZ, [UR8+0x20], UR6 ;  /* 0x00002006083f75b2 */ /* 0x0001220008000100 */
[----:B------:R0:W0:Y:S01]  /*0280*/  SYNCS.EXCH.64 URZ, [UR8+0x10], UR4 ;  /* 0x00001004083f75b2 */ /* 0x0000220008000100 */
[----:B------:R0:W0:Y:S01]  /*0290*/  SYNCS.EXCH.64 URZ, [UR8+0x28], UR6 ;  /* 0x00002806083f75b2 */ /* 0x0000220008000100 */
[----:B------:R-:W-:Y:S01]  /*02a0*/  NOP ;  /* 0x0000000000007918 */ /* 0x000fe20000000000 */
.L_x_2:
[----:B------:R-:W5:Y:S01]  /*02b0*/  SHFL.IDX PT, R9, R0, RZ, 0x1f ;  /* 0x00001fff00097589 */ /* 0x000f6200000e0000 */
[----:B------:R-:W-:Y:S01]  /*02c0*/  LEA.HI R4, R4, R11, RZ, 0x7 ;  /* 0x0000000b04047211 */ /* 0x000fe200078f38ff */
[----:B------:R-:W1:Y:S01]  /*02d0*/  S2UR UR13, SR_CTAID.X ;  /* 0x00000000000d79c3 */ /* 0x000e620000002500 */
[----:B------:R-:W-:Y:S01]  /*02e0*/  ELECT P0, URZ, PT ;  /* 0x00000000003f782f */ /* 0x000fe20003800000 */
[----:B------:R0:W2:Y:S01]  /*02f0*/  SHFL.IDX PT, R8, R0, RZ, 0x1f ;  /* 0x00001fff00087589 */ /* 0x0000a200000e0000 */
[----:B------:R-:W-:Y:S02]  /*0300*/  LOP3.LUT R4, R4, 0xffffff80, RZ, 0xc0, !PT ;  /* 0xffffff8004047812 */ /* 0x000fe400078ec0ff */
[----:B------:R-:W-:Y:S01]  /*0310*/  ELECT P1, URZ, PT ;  /* 0x00000000003f782f */ /* 0x000fe20003820000 */
[----:B------:R-:W-:Y:S01]  /*0320*/  NOP ;  /* 0x0000000000007918 */ /* 0x000fe20000000000 */
[----:B------:R-:W3:Y:S01]  /*0330*/  S2R R14, SR_CTAID.Y ;  /* 0x00000000000e7919 */ /* 0x000ee20000002600 */
[----:B0-----:R-:W-:Y:S01]  /*0340*/  ULDC UR4, c[0x0][0x150] ;  /* 0x0000540000047ab9 */ /* 0x001fe20000000800 */
[----:B------:R-:W-:Y:S01]  /*0350*/  IMAD.IADD R10, R11, 0x1, -R4 ;  /* 0x000000010b0a7824 */ /* 0x000fe200078e0a04 */
[----:B------:R-:W0:Y:S01]  /*0360*/  LDC R12, c[0x0][0x140] ;  /* 0x00005000ff0c7b82 */ /* 0x000e220000000800 */
[----:B------:R3:W4:Y:S01]  /*0370*/  SHFL.IDX PT, R13, R5, RZ, 0x1f ;  /* 0x00001fff050d7589 */ /* 0x00072200000e0000 */
[----:B------:R-:W-:Y:S01]  /*0380*/  SHF.R.S32.HI R0, RZ, 0x1f, R7 ;  /* 0x0000001fff007819 */ /* 0x000fe20000011407 */
[----:B------:R-:W-:Y:S01]  /*0390*/  UMOV UR12, 0x80 ;  /* 0x00000080000c7882 */ /* 0x000fe20000000000 */
[----:B------:R-:W-:Y:S01]  /*03a0*/  SHF.R.S32.HI R23, RZ, 0x1f, R10 ;  /* 0x0000001fff177819 */ /* 0x000fe2000001140a */
[----:B------:R-:W-:Y:S01]  /*03b0*/  NOP ;  /* 0x0000000000007918 */ /* 0x000fe20000000000 */
[----:B------:R-:W-:Y:S01]  /*03c0*/  LEA.HI R0, R0, R7, RZ, 0x2 ;  /* 0x0000000700007211 */ /* 0x000fe200078f10ff */
[----:B------:R-:W-:Y:S01]  /*03d0*/  VIADD R40, R6, 0xffffffff ;  /* 0xffffffff06287836 */ /* 0x000fe20000000000 */
[----:B------:R-:W-:Y:S01]  /*03e0*/  LEA.HI R3, R23, R10, RZ, 0x3 ;  /* 0x0000000a17037211 */ /* 0x000fe200078f18ff */
[----:B------:R-:W4:Y:S01]  /*03f0*/  LDC R25, c[0x0][0x148] ;  /* 0x00005200ff197b82 */ /* 0x000f220000000800 */
[----:B------:R-:W-:-:S02]  /*0400*/  LOP3.LUT R0, R0, 0x3ffffffc, RZ, 0xc0, !PT ;  /* 0x3ffffffc00007812 */ /* 0x000fc400078ec0ff */
[--C-:B------:R-:W-:Y:S02]  /*0410*/  SHF.R.S32.HI R4, RZ, 0x3, R3.reuse ;  /* 0x00000003ff047819 */ /* 0x100fe40000011403 */
[----:B-----5:R-:W-:Y:S01]  /*0420*/  ISETP.NE.OR P0, PT, R9, RZ, !P0 ;  /* 0x000000ff0900720c */ /* 0x020fe20004705670 */
[----:B------:R-:W-:Y:S01]  /*0430*/  IMAD.IADD R0, R7, 0x1, -R0 ;  /* 0x0000000107007824 */ /* 0x000fe200078e0a00 */
[----:B------:R-:W-:Y:S02]  /*0440*/  SHF.R.S32.HI R3, RZ, 0x1f, R3 ;  /* 0x0000001fff037819 */ /* 0x000fe40000011403 */
[----:B--2---:R-:W-:Y:S02]  /*0450*/  ISETP.NE.OR P1, PT, R8, RZ, !P1 ;  /* 0x000000ff0800720c */ /* 0x004fe40004f25670 */
[----:B------:R-:W-:Y:S01]  /*0460*/  LEA.HI R3, R3, R4, RZ, 0x2 ;  /* 0x0000000403037211 */ /* 0x000fe200078f10ff */
[----:B------:R-:W2:Y:S01]  /*0470*/  LDC R8, c[0x0][0x144] ;  /* 0x00005100ff087b82 */ /* 0x000ea20000000800 */
[----:B------:R-:W-:-:S02]  /*0480*/  ISETP.GE.U32.AND P5, PT, R40, 0x2, PT ;  /* 0x000000022800780c */ /* 0x000fc40003fa6070 */
[----:B------:R-:W-:Y:S02]  /*0490*/  LOP3.LUT R9, R3, 0xfffffffc, RZ, 0xc0, !PT ;  /* 0xfffffffc03097812 */ /* 0x000fe400078ec0ff */
[----:B------:R-:W-:Y:S01]  /*04a0*/  SHF.R.S32.HI R3, RZ, 0x1f, R2 ;  /* 0x0000001fff037819 */ /* 0x000fe20000011402 */
[----:B------:R-:W-:Y:S01]  /*04b0*/  VOTEU.ALL UP0, P0 ;  /* 0x00000000003f7886 */ /* 0x000fe20000000000 */
[----:B0-----:R-:W-:Y:S01]  /*04c0*/  ISETP.EQ.U32.AND P3, PT, R12, 0x1, PT ;  /* 0x000000010c00780c */ /* 0x001fe20003f62070 */
[----:B------:R-:W-:Y:S01]  /*04d0*/  IMAD.IADD R9, R4, 0x1, -R9 ;  /* 0x0000000104097824 */ /* 0x000fe200078e0a09 */
[----:B-1----:R-:W-:Y:S01]  /*04e0*/  I2FP.F32.U32 R4, UR13 ;  /* 0x0000000d00047c45 */ /* 0x002fe20008201000 */
[----:B------:R-:W-:Y:S01]  /*04f0*/  VOTEU.ALL UP1, P1 ;  /* 0x00000000003f7886 */ /* 0x000fe20000820000 */
[----:B------:R-:W0:Y:S01]  /*0500*/  @!UP0 S2UR UR7, SR_CgaCtaId ;  /* 0x00000000000789c3 */ /* 0x000e220000008800 */
[----:B---3--:R-:W-:Y:S01]  /*0510*/  I2FP.F32.U32 R5, R14 ;  /* 0x0000000e00057245 */ /* 0x008fe20000201000 */
[----:B------:R-:W-:-:S02]  /*0520*/  IMAD R0, R0, 0x4, R9 ;  /* 0x0000000400007824 */ /* 0x000fc400078e0209 */
[----:B------:R-:W-:Y:S01]  /*0530*/  FMUL R4, R4, UR4 ;  /* 0x0000000404047c20 */ /* 0x000fe20008400000 */
[----:B------:R-:W-:Y:S01]  /*0540*/  ULDC UR4, c[0x0][0x154] ;  /* 0x0000550000047ab9 */ /* 0x000fe20000000800 */
[----:B------:R-:W-:Y:S01]  /*0550*/  LEA.HI R3, R3, R2, RZ, 0x2 ;  /* 0x0000000203037211 */ /* 0x000fe200078f10ff */
[----:B------:R-:W-:Y:S01]  /*0560*/  FMUL R5, R5, UR4 ;  /* 0x0000000405057c20 */ /* 0x000fe20008400000 */
[----:B------:R-:W-:Y:S01]  /*0570*/  UMOV UR4, 0x20 ;  /* 0x0000002000047882 */ /* 0x000fe20000000000 */
[----:B------:R-:W1:Y:S01]  /*0580*/  @!UP1 S2UR UR10, SR_CgaCtaId ;  /* 0x00000000000a99c3 */ /* 0x000e620000008800 */
[----:B------:R-:W3:Y:S01]  /*0590*/  F2I.U32.TRUNC.NTZ R4, R4 ;  /* 0x0000000400047305 */ /* 0x000ee2000020f000 */
[----:B------:R-:W-:Y:S01]  /*05a0*/  LOP3.LUT R3, R3, 0xfffffffc, RZ, 0xc0, !PT ;  /* 0xfffffffc03037812 */ /* 0x000fe200078ec0ff */
[----:B------:R-:W-:Y:S01]  /*05b0*/  @!UP0 UMOV UR6, 0x400 ;  /* 0x0000040000068882 */ /* 0x000fe20000000000 */
[----:B------:R-:W-:-:S04]  /*05c0*/  @!UP0 UIADD3 UR4, -UR4, 0x100000, URZ ;  /* 0x0010000004048890 */ /* 0x000fc8000fffe13f */
[----:B------:R-:W-:Y:S02]  /*05d0*/  @!UP0 USHF.L.U32 UR5, UR4, 0xb, URZ ;  /* 0x0000000b04058899 */ /* 0x000fe4000800063f */
[----:B------:R-:W-:Y:S01]  /*05e0*/  @!UP0 USHF.L.U32 UR4, UR4, 0x1, URZ ;  /* 0x0000000104048899 */ /* 0x000fe2000800063f */
[----:B----4-:R-:W-:Y:S01]  /*05f0*/  R2UR UR11, R13 ;  /* 0x000000000d0b72ca */ /* 0x010fe200000e0000 */
[----:B------:R-:W-:Y:S01]  /*0600*/  @!UP1 UMOV UR9, 0x400 ;  /* 0x0000040000099882 */ /* 0x000fe20000000000 */
[----:B------:R-:W-:Y:S01]  /*0610*/  IMAD.IADD R22, R2, 0x1, -R3 ;  /* 0x0000000102167824 */ /* 0x000fe200078e0a03 */
[----:B------:R-:W-:Y:S01]  /*0620*/  VOTEU.ALL UP2, P1 ;  /* 0x00000000003f7886 */ /* 0x000fe20000840000 */
[----:B------:R-:W4:Y:S01]  /*0630*/  F2I.U32.TRUNC.NTZ R5, R5 ;  /* 0x0000000500057305 */ /* 0x000f22000020f000 */
[----:B------:R-:W-:Y:S01]  /*0640*/  IMAD.SHL.U32 R3, R0, 0x4, RZ ;  /* 0x0000000400037824 */ /* 0x000fe200078e00ff */
[----:B------:R-:W-:Y:S01]  /*0650*/  VOTEU.ALL UP3, P1 ;  /* 0x00000000003f7886 */ /* 0x000fe20000860000 */
[----:B------:R-:W-:Y:S01]  /*0660*/  VOTEU.ALL UP4, P1 ;  /* 0x00000000003f7886 */ /* 0x000fe20000880000 */
[----:B------:R-:W-:Y:S01]  /*0670*/  VOTEU.ALL UP5, P1 ;  /* 0x00000000003f7886 */ /* 0x000fe200008a0000 */
[----:B------:R-:W-:Y:S01]  /*0680*/  ISETP.NE.AND P1, PT, R22, 0x3, PT ;  /* 0x000000031600780c */ /* 0x000fe20003f25270 */
[----:B0-----:R-:W-:Y:S01]  /*0690*/  @!UP0 ULEA UR8, UR7, UR6, 0x18 ;  /* 0x0000000607088291 */ /* 0x001fe2000f8ec03f */
[----:B------:R-:W-:Y:S01]  /*06a0*/  LOP3.LUT R12, R0, 0xc, R3, 0x78, !PT ;  /* 0x0000000c000c7812 */ /* 0x000fe200078e7803 */
[----:B------:R-:W-:-:S04]  /*06b0*/  @!UP1 UIADD3 UR6, -UR12, 0x100000, URZ ;  /* 0x001000000c069890 */ /* 0x000fc8000fffe13f */
[----:B------:R-:W-:Y:S02]  /*06c0*/  @!UP1 USHF.L.U32 UR7, UR6, 0xb, URZ ;  /* 0x0000000b06079899 */ /* 0x000fe4000800063f */
[----:B------:R-:W-:Y:S01]  /*06d0*/  @!UP1 USHF.L.U32 UR6, UR6, 0x1, URZ ;  /* 0x0000000106069899 */ /* 0x000fe2000800063f */
[----:B---3--:R-:W-:Y:S01]  /*06e0*/  IMAD.MOV R7, RZ, RZ, -R4 ;  /* 0x000000ffff077224 */ /* 0x008fe200078e0a04 */
[----:B------:R-:W-:Y:S01]  /*06f0*/  VOTEU.ALL UP0, P0 ;  /* 0x00000000003f7886 */ /* 0x000fe20000000000 */
[----:B------:R-:W-:Y:S02]  /*0700*/  ISETP.EQ.OR P1, PT, R22, RZ, !P1 ;  /* 0x000000ff1600720c */ /* 0x000fe40004f22670 */
[----:B--2---:R-:W-:Y:S01]  /*0710*/  IMAD R24, R8, R7, UR13 ;  /* 0x0000000d08187e24 */ /* 0x004fe2000f8e0207 */
[----:B-1----:R-:W-:Y:S01]  /*0720*/  @!UP1 ULEA UR9, UR10, UR9, 0x18 ;  /* 0x000000090a099291 */ /* 0x002fe2000f8ec03f */
[----:B----4-:R-:W-:Y:S01]  /*0730*/  IMAD.MOV R26, RZ, RZ, -R5 ;  /* 0x000000ffff1a7224 */ /* 0x010fe200078e0a05 */
[----:B------:R-:W-:Y:S01]  /*0740*/  VOTEU.ALL UP1, P0 ;  /* 0x00000000003f7886 */ /* 0x000fe20000020000 */
[----:B------:R-:W-:Y:S01]  /*0750*/  LOP3.LUT P0, RZ, R10, 0x7, RZ, 0xc0, !PT ;  /* 0x000000070aff7812 */ /* 0x000fe2000780c0ff */
[----:B------:R-:W0:Y:S02]  /*0760*/  FENCE.VIEW.ASYNC.S ;  /* 0x00000000000073c6 */ /* 0x000e240000000000 */
[----:B0-----:R0:W1:Y:S01]  /*0770*/  @!UP0 SYNCS.EXCH.64 URZ, [UR8+0x60], UR4 ;  /* 0x00006004083f85b2 */ /* 0x0010620008000100 */
[----:B------:R-:W-:Y:S01]  /*0780*/  IMAD R3, R25, R26, R14 ;  /* 0x0000001a19037224 */ /* 0x000fe200078e020e */
[----:B------:R-:W-:-:S02]  /*0790*/  ISETP.EQ.AND P1, PT, R6, RZ, P1 ;  /* 0x000000ff0600720c */ /* 0x000fc40000f22270 */
[----:B------:R-:W-:Y:S02]  /*07a0*/  ISETP.LT.U32.AND P0, PT, R12, 0x2, !P0 ;  /* 0x000000020c00780c */ /* 0x000fe40004701070 */
[----:B------:R-:W-:Y:S02]  /*07b0*/  ISETP.NE.AND P4, PT, R3, R12, PT ;  /* 0x0000000c0300720c */ /* 0x000fe40003f85270 */
[----:B------:R-:W-:Y:S02]  /*07c0*/  SEL R7, RZ, 0x1, !P1 ;  /* 0x00000001ff077807 */ /* 0x000fe40004800000 */
[----:B------:R-:W-:Y:S02]  /*07d0*/  ISETP.EQ.OR P4, PT, R24, RZ, !P4 ;  /* 0x000000ff1800720c */ /* 0x000fe40006782670 */
[----:B------:R-:W-:Y:S02]  /*07e0*/  ISETP.NE.AND P2, PT, R6, RZ, PT ;  /* 0x000000ff0600720c */ /* 0x000fe40003f45270 */
[----:B------:R-:W-:Y:S01]  /*07f0*/  PLOP3.LUT P0, PT, P0, P4, PT, 0x80, 0x0 ;  /* 0x000000000000781c */ /* 0x000fe20000709070 */
[----:B------:R0:W2:Y:S01]  /*0800*/  @!UP1 SYNCS.EXCH.64 URZ, [UR8+0x68], UR4 ;  /* 0x00006804083f95b2 */ /* 0x0000a20008000100 */
[----:B------:R-:W-:Y:S01]  /*0810*/  NOP ;  /* 0x0000000000007918 */ /* 0x000fe20000000000 */
[----:B------:R-:W-:Y:S01]  /*0820*/  SEL R7, R7, 0x2, P5 ;  /* 0x0000000207077807 */ /* 0x000fe20002800000 */
[----:B------:R0:W3:Y:S01]  /*0830*/  @!UP2 SYNCS.EXCH.64 URZ, [UR9+0x40], UR6 ;  /* 0x00004006093fa5b2 */ /* 0x0000e20008000100 */
[----:B------:R0:W4:Y:S01]  /*0840*/  @!UP3 SYNCS.EXCH.64 URZ, [UR9+0x48], UR6 ;  /* 0x00004806093fb5b2 */ /* 0x0001220008000100 */
[----:B------:R0:W0:Y:S01]  /*0850*/  @!UP4 SYNCS.EXCH.64 URZ, [UR9+0x50], UR6 ;  /* 0x00005006093fc5b2 */ /* 0x0000220008000100 */
[----:B------:R0:W0:Y:S01]  /*0860*/  @!UP5 SYNCS.EXCH.64 URZ, [UR9+0x58], UR6 ;  /* 0x00005806093fd5b2 */ /* 0x0000220008000100 */
[----:B------:R-:W-:Y:S01]  /*0870*/  NOP ;  /* 0x0000000000007918 */ /* 0x000fe20000000000 */
[----:B------:R-:W-:Y:S05]  /*0880*/  @!P3 BRA `(.L_x_3) ;  /* 0x000000000008b947 */ /* 0x000fea0003800000 */
[----:B01234-:R-:W-:Y:S01]  /*0890*/  UCGABAR_ARV ;  /* 0x00000000000079c7 */ /* 0x01ffe20008000000 */
[----:B------:R-:W-:Y:S05]  /*08a0*/  BRA `(.L_x_4) ;  /* 0x0000000000047947 */ /* 0x000fea0003800000 */
.L_x_3:
[----:B01234-:R-:W-:Y:S01]  /*08b0*/  NOP ;  /* 0x0000000000007918 */ /* 0x01ffe20000000000 */
.L_x_4:
[----:B------:R-:W-:Y:S01]  /*08c0*/  ULDC.64 UR4, c[0x0][0x598] ;  /* 0x0001660000047ab9 */ /* 0x000fe20000000a00 */
[----:B------:R-:W-:Y:S01]  /*08d0*/  ULDC.64 UR20, c[0x0][0x208] ;  /* 0x0000820000147ab9 */ /* 0x000fe20000000a00 */
[----:B------:R-:W-:-:S04]  /*08e0*/  ISETP.NE.U32.AND P1, PT, RZ, UR4, PT ;  /* 0x00000004ff007c0c */ /* 0x000fc8000bf25070 */
[----:B------:R-:W-:-:S13]  /*08f0*/  ISETP.NE.AND.EX P1, PT, RZ, UR5, PT, P1 ;  /* 0x00000005ff007c0c */ /* 0x000fda000bf25310 */
[----:B------:R-:W-:Y:S05]  /*0900*/  @!P1 BRA `(.L_x_5) ;  /* 0x00000000001c9947 */ /* 0x000fea0003800000 */
[----:B------:R-:W0:Y:S02]  /*0910*/  LDC.64 R2, c[0x0][0x598] ;  /* 0x00016600ff027b82 */ /* 0x000e240000000a00 */
[----:B0-----:R-:W2:Y:S02]  /*0920*/  LDG.E.64 R2, desc[UR20][R2.64] ;  /* 0x0000001402027981 */ /* 0x001ea4000c1e1b00 */
[----:B--2---:R-:W-:-:S04]  /*0930*/  ISETP.NE.U32.AND P1, PT, R2, RZ, PT ;  /* 0x000000ff0200720c */ /* 0x004fc80003f25070 */
[----:B------:R-:W-:-:S13]  /*0940*/  ISETP.NE.AND.EX P1, PT, R3, RZ, PT, P1 ;  /* 0x000000ff0300720c */ /* 0x000fda0003f25310 */
[----:B------:R-:W-:Y:S05]  /*0950*/  @!P1 BRA `(.L_x_5) ;  /* 0x0000000000089947 */ /* 0x000fea0003800000 */
[----:B------:R0:W5:Y:S01]  /*0960*/  LD.E R13, desc[UR20][R2.64] ;  /* 0x00000014020d7980 */ /* 0x000162000c101900 */
[----:B------:R-:W-:Y:S05]  /*0970*/  BRA `(.L_x_6) ;  /* 0x0000000000207947 */ /* 0x000fea0003800000 */
.L_x_5:
[----:B------:R-:W-:Y:S02]  /*0980*/  ULDC.64 UR4, c[0x0][0x588] ;  /* 0x0001620000047ab9 */ /* 0x000fe40000000a00 */
[----:B------:R-:W-:-:S04]  /*0990*/  ISETP.NE.U32.AND P1, PT, RZ, UR4, PT ;  /* 0x00000004ff007c0c */ /* 0x000fc8000bf25070 */
[----:B------:R-:W-:-:S13]  /*09a0*/  ISETP.NE.AND.EX P1, PT, RZ, UR5, PT, P1 ;  /* 0x00000005ff007c0c */ /* 0x000fda000bf25310 */
[----:B------:R-:W-:Y:S05]  /*09b0*/  @!P1 BRA `(.L_x_7) ;  /* 0x00000000000c9947 */ /* 0x000fea0003800000 */
[----:B------:R-:W0:Y:S02]  /*09c0*/  LDC.64 R2, c[0x0][0x588] ;  /* 0x00016200ff027b82 */ /* 0x000e240000000a00 */
[----:B0-----:R1:W5:Y:S01]  /*09d0*/  LDG.E R13, desc[UR20][R2.64] ;  /* 0x00000014020d7981 */ /* 0x001362000c1e1900 */
[----:B------:R-:W-:Y:S05]  /*09e0*/  BRA `(.L_x_6) ;  /* 0x0000000000047947 */ /* 0x000fea0003800000 */
.L_x_7:
[----:B------:R-:W2:Y:S02]  /*09f0*/  LDC R13, c[0x0][0x580] ;  /* 0x00016000ff0d7b82 */ /* 0x000ea40000000800 */
.L_x_6:
[----:B------:R-:W-:Y:S02]  /*0a00*/  ULDC.64 UR4, c[0x0][0x5a0] ;  /* 0x0001680000047ab9 */ /* 0x000fe40000000a00 */
[----:B------:R-:W-:-:S04]  /*0a10*/  ISETP.NE.U32.AND P1, PT, RZ, UR4, PT ;  /* 0x00000004ff007c0c */ /* 0x000fc8000bf25070 */
[----:B------:R-:W-:-:S13]  /*0a20*/  ISETP.NE.AND.EX P1, PT, RZ, UR5, PT, P1 ;  /* 0x00000005ff007c0c */ /* 0x000fda000bf25310 */
[----:B------:R-:W-:Y:S05]  /*0a30*/  @!P1 BRA `(.L_x_8) ;  /* 0x00000000001c9947 */ /* 0x000fea0003800000 */
[----:B01----:R-:W0:Y:S02]  /*0a40*/  LDC.64 R2, c[0x0][0x5a0] ;  /* 0x00016800ff027b82 */ /* 0x003e240000000a00 */
[----:B0-----:R-:W3:Y:S02]  /*0a50*/  LDG.E.64 R2, desc[UR20][R2.64] ;  /* 0x0000001402027981 */ /* 0x001ee4000c1e1b00 */
[----:B---3--:R-:W-:-:S04]  /*0a60*/  ISETP.NE.U32.AND P1, PT, R2, RZ, PT ;  /* 0x000000ff0200720c */ /* 0x008fc80003f25070 */
[----:B------:R-:W-:-:S13]  /*0a70*/  ISETP.NE.AND.EX P1, PT, R3, RZ, PT, P1 ;  /* 0x000000ff0300720c */ /* 0x000fda0003f25310 */
[----:B------:R-:W-:Y:S05]  /*0a80*/  @!P1 BRA `(.L_x_8) ;  /* 0x0000000000089947 */ /* 0x000fea0003800000 */
[----:B------:R0:W5:Y:S01]  /*0a90*/  LD.E R16, desc[UR20][R2.64] ;  /* 0x0000001402107980 */ /* 0x000162000c101900 */
[----:B------:R-:W-:Y:S05]  /*0aa0*/  BRA `(.L_x_9) ;  /* 0x0000000000207947 */ /* 0x000fea0003800000 */
.L_x_8:
[----:B------:R-:W-:Y:S02]  /*0ab0*/  ULDC.64 UR4, c[0x0][0x590] ;  /* 0x0001640000047ab9 */ /* 0x000fe40000000a00 */
[----:B------:R-:W-:-:S04]  /*0ac0*/  ISETP.NE.U32.AND P1, PT, RZ, UR4, PT ;  /* 0x00000004ff007c0c */ /* 0x000fc8000bf25070 */
[----:B------:R-:W-:-:S13]  /*0ad0*/  ISETP.NE.AND.EX P1, PT, RZ, UR5, PT, P1 ;  /* 0x00000005ff007c0c */ /* 0x000fda000bf25310 */
[----:B------:R-:W-:Y:S05]  /*0ae0*/  @!P1 BRA `(.L_x_10) ;  /* 0x00000000000c9947 */ /* 0x000fea0003800000 */
[----:B------:R-:W3:Y:S02]  /*0af0*/  LDC.64 R16, c[0x0][0x590] ;  /* 0x00016400ff107b82 */ /* 0x000ee40000000a00 */
[----:B---3--:R3:W5:Y:S01]  /*0b00*/  LDG.E R16, desc[UR20][R16.64] ;  /* 0x0000001410107981 */ /* 0x008762000c1e1900 */
[----:B------:R-:W-:Y:S05]  /*0b10*/  BRA `(.L_x_9) ;  /* 0x0000000000047947 */ /* 0x000fea0003800000 */
.L_x_10:
[----:B------:R-:W4:Y:S02]  /*0b20*/  LDC R16, c[0x0][0x584] ;  /* 0x00016100ff107b82 */ /* 0x000f240000000800 */
.L_x_9:
[----:B------:R-:W1:Y:S01]  /*0b30*/  LDC R0, c[0x0][0x65c] ;  /* 0x00019700ff007b82 */ /* 0x000e620000000800 */
[----:B------:R-:W-:Y:S01]  /*0b40*/  ULDC UR8, c[0x0][0x28c] ;  /* 0x0000a30000087ab9 */ /* 0x000fe20000000800 */
[----:B------:R-:W-:Y:S01]  /*0b50*/  ISETP.NE.AND P1, PT, R6, 0x2, PT ;  /* 0x000000020600780c */ /* 0x000fe20003f25270 */
[----:B------:R-:W-:Y:S01]  /*0b60*/  UIADD3 UR8, UR8, 0x7f, URZ ;  /* 0x0000007f08087890 */ /* 0x000fe2000fffe03f */
[----:B------:R-:W-:Y:S01]  /*0b70*/  IMAD.U32 R4, RZ, RZ, UR13 ;  /* 0x0000000dff047e24 */ /* 0x000fe2000f8e00ff */
[----:B------:R-:W-:Y:S01]  /*0b80*/  UMOV UR5, URZ ;  /* 0x0000003f00057c82 */ /* 0x000fe20008000000 */
[----:B------:R-:W-:Y:S01]  /*0b90*/  UMOV UR4, URZ ;  /* 0x0000003f00047c82 */ /* 0x000fe20008000000 */
[----:B------:R-:W-:-:S04]  /*0ba0*/  USHF.R.S32.HI UR9, URZ, 0x1f, UR8 ;  /* 0x0000001f3f097899 */ /* 0x000fc80008011408 */
[----:B------:R-:W-:Y:S01]  /*0bb0*/  ULEA.HI UR9, UR9, UR8, URZ, 0x7 ;  /* 0x0000000809097291 */ /* 0x000fe2000f8f383f */
[----:B-1----:R-:W-:-:S13]  /*0bc0*/  ISETP.NE.AND P4, PT, R0, 0x1, PT ;  /* 0x000000010000780c */ /* 0x002fda0003f85270 */
[----:B0-----:R-:W0:Y:S01]  /*0bd0*/  @P4 LDC R3, c[0x0][0x10] ;  /* 0x00000400ff034b82 */ /* 0x001e220000000800 */
[----:B------:R-:W-:Y:S02]  /*0be0*/  @P4 IMAD.MOV.U32 R15, RZ, RZ, RZ ;  /* 0x000000ffff0f4224 */ /* 0x000fe400078e00ff */
[----:B------:R-:W-:-:S05]  /*0bf0*/  @P4 IMAD.MOV.U32 R5, RZ, RZ, RZ ;  /* 0x000000ffff054224 */ /* 0x000fca00078e00ff */
[----:B------:R-:W1:Y:S01]  /*0c00*/  @!P4 LDC R9, c[0x0][0xc] ;  /* 0x00000300ff09cb82 */ /* 0x000e620000000800 */
[----:B------:R-:W-:Y:S01]  /*0c10*/  ULDC UR6, c[0x0][0xc] ;  /* 0x0000030000067ab9 */ /* 0x000fe20000000800 */
[----:B------:R-:W-:Y:S02]  /*0c20*/  ULDC UR7, c[0x0][0x10] ;  /* 0x0000040000077ab9 */ /* 0x000fe40000000800 */
[----:B------:R-:W-:-:S04]  /*0c30*/  UIMAD.WIDE.U32 UR6, UR6, UR7, URZ ;  /* 0x00000007060672a5 */ /* 0x000fc8000f8e003f */
[----:B------:R-:W3:Y:S01]  /*0c40*/  LDC R8, c[0x0][0x14] ;  /* 0x00000500ff087b82 */ /* 0x000ee20000000800 */
[----:B0-----:R-:W-:Y:S01]  /*0c50*/  @P4 IMAD.WIDE.U32 R2, R3, UR13, R14 ;  /* 0x0000000d03024c25 */ /* 0x001fe2000f8e000e */
[----:B------:R-:W-:-:S03]  /*0c60*/  USHF.R.S32.HI UR13, URZ, 0x7, UR9 ;  /* 0x000000073f0d7899 */ /* 0x000fc60008011409 */
[----:B------:R-:W-:Y:S02]  /*0c70*/  @P4 IMAD.IADD R3, R3, 0x1, R5 ;  /* 0x0000000103034824 */ /* 0x000fe400078e0205 */
[----:B------:R-:W-:Y:S02]  /*0c80*/  IMAD.MOV.U32 R5, RZ, RZ, RZ ;  /* 0x000000ffff057224 */ /* 0x000fe400078e00ff */
[----:B-1----:R-:W-:-:S04]  /*0c90*/  @!P4 IMAD.WIDE.U32 R4, R14, R9, R4 ;  /* 0x000000090e04c225 */ /* 0x002fc800078e0004 */
[----:B------:R-:W-:Y:S02]  /*0ca0*/  @!P4 IMAD.MOV.U32 R2, RZ, RZ, R4 ;  /* 0x000000ffff02c224 */ /* 0x000fe400078e0004 */
[C---:B---3--:R-:W-:Y:S02]  /*0cb0*/  IMAD R17, R8.reuse, UR7, RZ ;  /* 0x0000000708117c24 */ /* 0x048fe4000f8e02ff */
[----:B------:R-:W-:Y:S01]  /*0cc0*/  IMAD.WIDE.U32 R8, R8, UR6, RZ ;  /* 0x0000000608087c25 */ /* 0x000fe2000f8e00ff */
[----:B------:R-:W-:-:S03]  /*0cd0*/  ULDC.64 UR6, c[0x0][0x650] ;  /* 0x0001940000067ab9 */ /* 0x000fc60000000a00 */
[----:B------:R-:W-:Y:S02]  /*0ce0*/  @!P4 IMAD.MOV.U32 R3, RZ, RZ, R5 ;  /* 0x000000ffff03c224 */ /* 0x000fe400078e0005 */
[----:B------:R-:W-:Y:S01]  /*0cf0*/  IMAD.IADD R0, R9, 0x1, R17 ;  /* 0x0000000109007824 */ /* 0x000fe200078e0211 */
[----:B------:R-:W-:Y:S06]  /*0d00*/  @P1 BRA `(.L_x_11) ;  /* 0x0000000000201947 */ /* 0x000fec0003800000 */
[----:B------:R-:W-:Y:S01]  /*0d10*/  UISETP.GE.U32.AND UP0, UPT, UR13, 0x3, UPT ;  /* 0x000000030d00788c */ /* 0x000fe2000bf06070 */
[----:B------:R-:W-:Y:S01]  /*0d20*/  IADD3 R2, P1, R2, R8, RZ ;  /* 0x0000000802027210 */ /* 0x000fe20007f3e0ff */
[----:B------:R-:W-:-:S04]  /*0d30*/  UIMAD.WIDE.U32 UR4, UR13, -0x55555555, URZ ;  /* 0xaaaaaaab0d0478a5 */ /* 0x000fc8000f8e003f */
[----:B------:R-:W-:Y:S01]  /*0d40*/  USHF.R.U32.HI UR5, URZ, 0x1, UR5 ;  /* 0x000000013f057899 */ /* 0x000fe20008011605 */
[----:B------:R-:W-:Y:S02]  /*0d50*/  IMAD.X R3, R0, 0x1, R3, P1 ;  /* 0x0000000100037824 */ /* 0x000fe400008e0603 */
[----:B------:R-:W-:Y:S02]  /*0d60*/  UMOV UR4, URZ ;  /* 0x0000003f00047c82 */ /* 0x000fe40008000000 */
[----:B------:R-:W-:Y:S02]  /*0d70*/  @UP0 ULOP3.LUT UR4, UR5, 0x1, URZ, 0xc0, !UPT ;  /* 0x0000000105040892 */ /* 0x000fe4000f8ec03f */
[----:B------:R-:W-:-:S12]  /*0d80*/  UIMAD UR5, UR5, -0x3, UR13 ;  /* 0xfffffffd050578a4 */ /* 0x000fd8000f8e020d */
.L_x_11:
[----:B------:R-:W-:Y:S01]  /*0d90*/  ISETP.GE.U32.AND P1, PT, R2, UR6, PT ;  /* 0x0000000602007c0c */ /* 0x000fe2000bf26070 */
[----:B------:R-:W-:Y:S01]  /*0da0*/  IMAD.MOV.U32 R6, RZ, RZ, -0x1 ;  /* 0xffffffffff067424 */ /* 0x000fe200078e00ff */
[----:B------:R-:W-:Y:S01]  /*0db0*/  PRMT R17, RZ, 0x7610, R17 ;  /* 0x00007610ff117816 */ /* 0x000fe20000000011 */
[----:B------:R-:W-:Y:S01]  /*0dc0*/  IMAD.MOV.U32 R4, RZ, RZ, -0x1 ;  /* 0xffffffffff047424 */ /* 0x000fe200078e00ff */
[----:B------:R-:W-:Y:S01]  /*0dd0*/  ISETP.GE.U32.AND.EX P1, PT, R3, UR7, PT, P1 ;  /* 0x0000000703007c0c */ /* 0x000fe2000bf26110 */
[----:B------:R-:W-:-:S12]  /*0de0*/  IMAD.MOV.U32 R5, RZ, RZ, -0x1 ;  /* 0xffffffffff057424 */ /* 0x000fd800078e00ff */
[----:B------:R-:W-:Y:S05]  /*0df0*/  @P1 BRA `(.L_x_12) ;  /* 0x0000000400241947 */ /* 0x000fea0003800000 */
[----:B------:R-:W0:Y:S01]  /*0e00*/  LDC.64 R28, c[0x0][0x628] ;  /* 0x00018a00ff1c7b82 */ /* 0x000e220000000a00 */
[----:B------:R-:W-:Y:S02]  /*0e10*/  IMAD.MOV.U32 R4, RZ, RZ, R2 ;  /* 0x000000ffff047224 */ /* 0x000fe400078e0002 */
[----:B------:R-:W-:-:S05]  /*0e20*/  IMAD.MOV.U32 R5, RZ, RZ, R3 ;  /* 0x000000ffff057224 */ /* 0x000fca00078e0003 */
[----:B------:R-:W1:Y:S08]  /*0e30*/  LDC R6, c[0x0][0x630] ;  /* 0x00018c00ff067b82 */ /* 0x000e700000000800 */
[----:B------:R-:W3:Y:S01]  /*0e40*/  LDC.64 R30, c[0x0][0x620] ;  /* 0x00018800ff1e7b82 */ /* 0x000ee20000000a00 */
[----:B0-----:R-:W-:-:S04]  /*0e50*/  ISETP.NE.U32.AND P1, PT, R28, RZ, PT ;  /* 0x000000ff1c00720c */ /* 0x001fc80003f25070 */
[----:B------:R-:W-:-:S13]  /*0e60*/  ISETP.NE.AND.EX P1, PT, R29, RZ, PT, P1 ;  /* 0x000000ff1d00720c */ /* 0x000fda0003f25310 */
[----:B-1-3--:R-:W-:Y:S05]  /*0e70*/  @!P1 BRA `(.L_x_13) ;  /* 0x0000000000289947 */ /* 0x00afea0003800000 */
[----:B------:R-:W0:Y:S02]  /*0e80*/  LDC R17, c[0x0][0x634] ;  /* 0x00018d00ff117b82 */ /* 0x000e240000000800 */
[----:B0-----:R-:W-:-:S05]  /*0e90*/  IADD3 R17, P1, R2, R17, RZ ;  /* 0x0000001102117210 */ /* 0x001fca0007f3e0ff */
[----:B------:R-:W-:-:S04]  /*0ea0*/  IMAD.X R27, RZ, RZ, R3, P1 ;  /* 0x000000ffff1b7224 */ /* 0x000fc800008e0603 */
[----:B------:R-:W-:-:S04]  /*0eb0*/  IMAD.WIDE.U32 R4, R27, R28, RZ ;  /* 0x0000001c1b047225 */ /* 0x000fc800078e00ff */
[----:B------:R-:W-:-:S04]  /*0ec0*/  IMAD.WIDE.U32 R18, P1, R17, R29, R4 ;  /* 0x0000001d11127225 */ /* 0x000fc80007820004 */
[----:B------:R-:W-:-:S04]  /*0ed0*/  IMAD.WIDE.U32 R4, R17, R28, RZ ;  /* 0x0000001c11047225 */ /* 0x000fc800078e00ff */
[----:B------:R-:W-:Y:S01]  /*0ee0*/  IMAD.X R21, RZ, RZ, RZ, P1 ;  /* 0x000000ffff157224 */ /* 0x000fe200008e06ff */
[----:B------:R-:W-:Y:S01]  /*0ef0*/  IADD3 RZ, P1, R5, R18, RZ ;  /* 0x0000001205ff7210 */ /* 0x000fe20007f3e0ff */
[----:B------:R-:W-:-:S04]  /*0f00*/  IMAD.MOV.U32 R20, RZ, RZ, R19 ;  /* 0x000000ffff147224 */ /* 0x000fc800078e0013 */
[----:B------:R-:W-:-:S08]  /*0f10*/  IMAD.WIDE.U32.X R4, R27, R29, R20, P1 ;  /* 0x0000001d1b047225 */ /* 0x000fd000008e0414 */
.L_x_13:
[----:B------:R-:W0:Y:S01]  /*0f20*/  LDC.64 R32, c[0x0][0x640] ;  /* 0x00019000ff207b82 */ /* 0x000e220000000a00 */
[-CC-:B------:R-:W-:Y:S01]  /*0f30*/  SHF.R.U64 R37, R4, R6.reuse, R5.reuse ;  /* 0x0000000604257219 */ /* 0x180fe20000001205 */
[----:B------:R-:W-:Y:S01]  /*0f40*/  IMAD.MOV.U32 R35, RZ, RZ, 0x1 ;  /* 0x00000001ff237424 */ /* 0x000fe200078e00ff */
[----:B------:R-:W-:Y:S02]  /*0f50*/  SHF.R.U32.HI R4, RZ, R6, R5 ;  /* 0x00000006ff047219 */ /* 0x000fe40000011605 */
[----:B------:R-:W-:-:S03]  /*0f60*/  IADD3 R17, P1, RZ, -R37, RZ ;  /* 0x80000025ff117210 */ /* 0x000fc60007f3e0ff */
[----:B------:R-:W1:Y:S02]  /*0f70*/  LDC R18, c[0x0][0x618] ;  /* 0x00018600ff127b82 */ /* 0x000e640000000800 */
[----:B------:R-:W-:-:S04]  /*0f80*/  IMAD.X R5, RZ, RZ, ~R4, P1 ;  /* 0x000000ffff057224 */ /* 0x000fc800008e0e04 */
[-C--:B------:R-:W-:Y:S02]  /*0f90*/  IMAD R6, R5, R30.reuse, RZ ;  /* 0x0000001e05067224 */ /* 0x080fe400078e02ff */
[----:B------:R-:W3:Y:S01]  /*0fa0*/  LDC R19, c[0x0][0x608] ;  /* 0x00018200ff137b82 */ /* 0x000ee20000000800 */
[----:B------:R-:W-:-:S04]  /*0fb0*/  IMAD.WIDE.U32 R4, R17, R30, R2 ;  /* 0x0000001e11047225 */ /* 0x000fc800078e0002 */
[----:B------:R-:W-:-:S03]  /*0fc0*/  IMAD R17, R17, R31, R6 ;  /* 0x0000001f11117224 */ /* 0x000fc600078e0206 */
[----:B------:R-:W2:Y:S01]  /*0fd0*/  LDC R28, c[0x0][0x658] ;  /* 0x00019600ff1c7b82 */ /* 0x000ea20000000800 */
[----:B------:R-:W-:Y:S01]  /*0fe0*/  IMAD.IADD R5, R5, 0x1, R17 ;  /* 0x0000000105057824 */ /* 0x000fe200078e0211 */
[----:B0-----:R-:W-:Y:S01]  /*0ff0*/  ISETP.NE.U32.AND P1, PT, R32, RZ, PT ;  /* 0x000000ff2000720c */ /* 0x001fe20003f25070 */
[----:B------:R-:W-:-:S03]  /*1000*/  IMAD.MOV.U32 R17, RZ, RZ, -0x1 ;  /* 0xffffffffff117424 */ /* 0x000fc600078e00ff */
[----:B------:R-:W-:Y:S02]  /*1010*/  ISETP.NE.AND.EX P1, PT, R33, RZ, PT, P1 ;  /* 0x000000ff2100720c */ /* 0x000fe40003f25310 */
[----:B------:R-:W0:Y:S01]  /*1020*/  LDC R31, c[0x0][0x600] ;  /* 0x00018000ff1f7b82 */ /* 0x000e220000000800 */
[-CC-:B-1----:R-:W-:Y:S02]  /*1030*/  SHF.R.U64 R29, R4, R18.reuse, R5.reuse ;  /* 0x00000012041d7219 */ /* 0x182fe40000001205 */
[----:B------:R-:W-:-:S05]  /*1040*/  SHF.R.U32.HI R4, RZ, R18, R5 ;  /* 0x00000012ff047219 */ /* 0x000fca0000011605 */
[----:B------:R-:W1:Y:S01]  /*1050*/  LDC R30, c[0x0][0x648] ;  /* 0x00019200ff1e7b82 */ /* 0x000e620000000800 */
[-CC-:B---3--:R-:W-:Y:S02]  /*1060*/  SHF.R.U64 R39, R29, R19.reuse, R4.reuse ;  /* 0x000000131d277219 */ /* 0x188fe40000001204 */
[----:B------:R-:W-:-:S05]  /*1070*/  SHF.R.U32.HI R5, RZ, R19, R4 ;  /* 0x00000013ff057219 */ /* 0x000fca0000011604 */
[----:B------:R-:W3:Y:S01]  /*1080*/  LDC R34, c[0x0][0x638] ;  /* 0x00018e00ff227b82 */ /* 0x000ee20000000800 */
[-C--:B--2---:R-:W-:Y:S02]  /*1090*/  SHF.L.U32 R4, R17, R28.reuse, RZ ;  /* 0x0000001c11047219 */ /* 0x084fe400000006ff */
[--C-:B------:R-:W-:Y:S02]  /*10a0*/  SHF.R.U64 R38, R39, R28, R5.reuse ;  /* 0x0000001c27267219 */ /* 0x100fe40000001205 */
[----:B------:R-:W-:Y:S02]  /*10b0*/  LOP3.LUT R6, RZ, R4, RZ, 0x33, !PT ;  /* 0x00000004ff067212 */ /* 0x000fe400078e33ff */
[----:B------:R-:W-:Y:S01]  /*10c0*/  SHF.R.U32.HI R5, RZ, R28, R5 ;  /* 0x0000001cff057219 */ /* 0x000fe20000011605 */
[----:B------:R-:W2:Y:S01]  /*10d0*/  LDC R36, c[0x0][0x610] ;  /* 0x00018400ff247b82 */ /* 0x000ea20000000800 */
[----:B------:R-:W-:Y:S01]  /*10e0*/  IMAD.MOV.U32 R4, RZ, RZ, R38 ;  /* 0x000000ffff047224 */ /* 0x000fe200078e0026 */
[----:B------:R-:W-:Y:S06]  /*10f0*/  @!P1 BRA `(.L_x_14) ;  /* 0x0000000000289947 */ /* 0x000fec0003800000 */
[----:B------:R-:W4:Y:S02]  /*1100*/  LDC R17, c[0x0][0x64c] ;  /* 0x00019300ff117b82 */ /* 0x000f240000000800 */
[----:B----4-:R-:W-:-:S05]  /*1110*/  IADD3 R17, P1, R38, R17, RZ ;  /* 0x0000001126117210 */ /* 0x010fca0007f3e0ff */
        /* <DEDUP_REMOVED lines=8> */
.L_x_14:
[----:B-1----:R-:W-:Y:S01]  /*11a0*/  SHF.R.U64 R15, R4, R30, R5 ;  /* 0x0000001e040f7219 */ /* 0x002fe20000001205 */
[----:B------:R-:W-:Y:S01]  /*11b0*/  @P4 IMAD R24, R25, R26, R14 ;  /* 0x0000001a19184224 */ /* 0x000fe200078e020e */
[----:B------:R-:W-:Y:S01]  /*11c0*/  LOP3.LUT R5, R39, R6, RZ, 0xc0, !PT ;  /* 0x0000000627057212 */ /* 0x000fe200078ec0ff */
[----:B0-----:R-:W-:Y:S01]  /*11d0*/  VIADD R6, R31, 0xffffffff ;  /* 0xffffffff1f067836 */ /* 0x001fe20000000000 */
[----:B------:R-:W-:Y:S01]  /*11e0*/  SHF.L.U32 R4, R35, R28, RZ ;  /* 0x0000001c23047219 */ /* 0x000fe200000006ff */
[----:B------:R-:W-:-:S03]  /*11f0*/  IMAD.MOV R17, RZ, RZ, -R15 ;  /* 0x000000ffff117224 */ /* 0x000fc600078e0a0f */
[----:B------:R-:W-:Y:S01]  /*1200*/  LOP3.LUT R29, R29, R6, RZ, 0xc0, !PT ;  /* 0x000000061d1d7212 */ /* 0x000fe200078ec0ff */
[----:B------:R-:W-:Y:S02]  /*1210*/  IMAD R5, R4, R15, R5 ;  /* 0x0000000f04057224 */ /* 0x000fe400078e0205 */
[----:B---3--:R-:W-:Y:S02]  /*1220*/  IMAD R4, R17, R34, R38 ;  /* 0x0000002211047224 */ /* 0x008fe400078e0226 */
[----:B--2---:R-:W-:Y:S02]  /*1230*/  IMAD R6, R5, R36, R24 ;  /* 0x0000002405067224 */ /* 0x004fe400078e0218 */
[----:B------:R-:W-:Y:S02]  /*1240*/  IMAD R5, R4, R31, R29 ;  /* 0x0000001f04057224 */ /* 0x000fe400078e021d */
[----:B------:R-:W-:-:S03]  /*1250*/  IMAD.MOV.U32 R17, RZ, RZ, 0x1 ;  /* 0x00000001ff117424 */ /* 0x000fc600078e00ff */
[----:B------:R-:W-:Y:S02]  /*1260*/  SEL R4, R5, R6, !P4 ;  /* 0x0000000605047207 */ /* 0x000fe40006000000 */
[----:B------:R-:W-:Y:S01]  /*1270*/  SEL R6, R6, R5, !P4 ;  /* 0x0000000506067207 */ /* 0x000fe20006000000 */
[----:B------:R-:W-:-:S07]  /*1280*/  IMAD.MOV.U32 R5, RZ, RZ, R37 ;  /* 0x000000ffff057224 */ /* 0x000fce00078e0025 */
.L_x_12:
[----:B------:R-:W-:Y:S05]  /*1290*/  @!P3 BRA `(.L_x_15) ;  /* 0x00000000000cb947 */ /* 0x000fea0003800000 */
[----:B------:R-:W-:Y:S01]  /*12a0*/  UCGABAR_WAIT ;  /* 0x0000000000007dc7 */ /* 0x000fe20008000000 */
[----:B------:R-:W-:Y:S01]  /*12b0*/  CCTL.IVALL ;  /* 0x00000000ff00798f */ /* 0x000fe20002000000 */
[----:B------:R-:W-:Y:S05]  /*12c0*/  BRA `(.L_x_16) ;  /* 0x0000000000047947 */ /* 0x000fea0003800000 */
.L_x_15:
[----:B------:R-:W-:Y:S06]  /*12d0*/  BAR.SYNC.DEFER_BLOCKING 0x0 ;  /* 0x0000000000007b1d */ /* 0x000fec0000010000 */
.L_x_16:
[----:B------:R-:W-:Y:S05]  /*12e0*/  @!P2 BRA `(.L_x_17) ;  /* 0x000000440050a947 */ /* 0x000fea0003800000 */
[----:B------:R-:W-:-:S13]  /*12f0*/  ISETP.GT.U32.AND P1, PT, R40, 0x1, PT ;  /* 0x000000012800780c */ /* 0x000fda0003f24070 */
[----:B------:R-:W-:Y:S05]  /*1300*/  @P1 EXIT ;  /* 0x000000000000194d */ /* 0x000fea0003800000 */
.L_x_18:
[----:B------:R-:W-:-:S08]  /*1310*/  NOP ;  /* 0x0000000000007918 */ /* 0x000fd00000000000 */
[----:B------:R-:W0:Y:S02]  /*1320*/  USETMAXREG.TRY_ALLOC.CTAPOOL UP0, 0xe8 ;  /* 0x000000e8000079c8 */ /* 0x000e240008000600 */
[----:B0-----:R-:W-:-:S13]  /*1330*/  PLOP3.LUT P1, PT, PT, PT, UP0, 0x80, 0x0 ;  /* 0x000000000000781c */ /* 0x001fda0003f2f008 */
[----:B------:R-:W-:Y:S05]  /*1340*/  @!P1 BRA `(.L_x_18) ;  /* 0xfffffffc00f09947 */ /* 0x000fea000383ffff */
[----:B------:R-:W-:-:S13]  /*1350*/  LOP3.LUT P1, RZ, R17, 0xff, RZ, 0xc0, !PT ;  /* 0x000000ff11ff7812 */ /* 0x000fda000782c0ff */
[----:B------:R-:W-:Y:S05]  /*1360*/  @!P1 EXIT ;  /* 0x000000000000994d */ /* 0x000fea0003800000 */
[----:B------:R-:W0:Y:S01]  /*1370*/  S2UR UR6, SR_CgaCtaId ;  /* 0x00000000000679c3 */ /* 0x000e220000008800 */
[CC--:B------:R-:W-:Y:S01]  /*1380*/  LEA.HI R11, R23.reuse, R10.reuse, RZ, 0x2 ;  /* 0x0000000a170b7211 */ /* 0x0c0fe200078f10ff */
[----:B------:R-:W-:Y:S01]  /*1390*/  UIADD3 UR7, UR11, -0x1, URZ ;  /* 0xffffffff0b077890 */ /* 0x000fe2000fffe03f */
[----:B------:R-:W-:Y:S01]  /*13a0*/  LEA.HI R23, R23, R10, RZ, 0x5 ;  /* 0x0000000a17177211 */ /* 0x000fe200078f28ff */
[----:B------:R-:W-:Y:S01]  /*13b0*/  UMOV UR9, 0x400 ;  /* 0x0000040000097882 */ /* 0x000fe20000000000 */
[--C-:B------:R-:W-:Y:S01]  /*13c0*/  SHF.R.S32.HI R14, RZ, 0x2, R11.reuse ;  /* 0x00000002ff0e7819 */ /* 0x100fe2000001140b */
[----:B------:R-:W-:Y:S01]  /*13d0*/  UISETP.LT.AND UP0, UPT, UR13, 0x1, UPT ;  /* 0x000000010d00788c */ /* 0x000fe2000bf01270 */
[----:B------:R-:W-:Y:S01]  /*13e0*/  SHF.R.S32.HI R15, RZ, 0x1f, R11 ;  /* 0x0000001fff0f7819 */ /* 0x000fe2000001140b */
[----:B------:R-:W-:Y:S01]  /*13f0*/  USHF.L.U32 UR22, UR13, 0x1, URZ ;  /* 0x000000010d167899 */ /* 0x000fe2000800063f */
[----:B------:R-:W-:Y:S01]  /*1400*/  SHF.R.S32.HI R23, RZ, 0x5, R23 ;  /* 0x00000005ff177819 */ /* 0x000fe20000011417 */
[----:B------:R-:W-:Y:S01]  /*1410*/  USEL UR10, UR13, 0x1, UP0 ;  /* 0x000000010d0a7887 */ /* 0x000fe20008000000 */
[----:B------:R-:W-:Y:S01]  /*1420*/  LEA.HI R15, R15, R14, RZ, 0x3 ;  /* 0x0000000e0f0f7211 */ /* 0x000fe200078f18ff */
[----:B------:R-:W-:Y:S01]  /*1430*/  UISETP.NE.AND UP0, UPT, UR7, URZ, UPT ;  /* 0x0000003f0700728c */ /* 0x000fe2000bf05270 */
[----:B------:R-:W-:Y:S01]  /*1440*/  LOP3.LUT R17, R11, 0xfffffffc, RZ, 0xc0, !PT ;  /* 0xfffffffc0b117812 */ /* 0x000fe200078ec0ff */
[----:B------:R-:W-:Y:S01]  /*1450*/  UIADD3 UR10, -UR10, UR13, URZ ;  /* 0x0000000d0a0a7290 */ /* 0x000fe2000fffe13f */
[----:B------:R-:W-:Y:S01]  /*1460*/  LOP3.LUT R15, R15, 0xfffffff8, RZ, 0xc0, !PT ;  /* 0xfffffff80f0f7812 */ /* 0x000fe200078ec0ff */
[----:B------:R-:W-:Y:S01]  /*1470*/  USEL UR16, URZ, 0x1, UP0 ;  /* 0x000000013f107887 */ /* 0x000fe20008000000 */
[----:B------:R-:W-:Y:S01]  /*1480*/  LOP3.LUT R85, R7, 0x1, RZ, 0xfc, !PT ;  /* 0x0000000107557812 */ /* 0x000fe200078efcff */
[----:B------:R-:W-:-:S02]  /*1490*/  IMAD.IADD R17, R10, 0x1, -R17 ;  /* 0x000000010a117824 */ /* 0x000fc400078e0a11 */
[----:B------:R-:W-:Y:S02]  /*14a0*/  IMAD.IADD R14, R14, 0x1, -R15 ;  /* 0x000000010e0e7824 */ /* 0x000fe400078e0a0f */
[----:B------:R-:W-:Y:S01]  /*14b0*/  IMAD.U32 R86, RZ, RZ, UR16 ;  /* 0x00000010ff567e24 */ /* 0x000fe2000f8e00ff */
[----:B0-----:R-:W-:Y:S02]  /*14c0*/  ULEA UR9, UR6, UR9, 0x18 ;  /* 0x0000000906097291 */ /* 0x001fe4000f8ec03f */
[--C-:B------:R-:W-:Y:S01]  /*14d0*/  SHF.R.S32.HI R15, RZ, 0x1f, R14.reuse ;  /* 0x0000001fff0f7819 */ /* 0x100fe2000001140e */
[----:B------:R-:W-:Y:S01]  /*14e0*/  USHF.L.U32 UR6, UR7, 0x3, URZ ;  /* 0x0000000307067899 */ /* 0x000fe2000800063f */
[C-C-:B------:R-:W-:Y:S01]  /*14f0*/  IMAD R20, R23.reuse, -0x10, -R14.reuse ;  /* 0xfffffff017147824 */ /* 0x140fe200078e0a0e */
[----:B------:R-:W-:Y:S02]  /*1500*/  UIADD3 UR7, UR9, 0x100, URZ ;  /* 0x0000010009077890 */ /* 0x000fe4000fffe03f */
[----:B------:R-:W-:Y:S01]  /*1510*/  ULOP3.LUT UR6, UR6, 0x8, URZ, 0xc0, !UPT ;  /* 0x0000000806067892 */ /* 0x000fe2000f8ec03f */
[----:B------:R-:W-:Y:S01]  /*1520*/  IMAD.WIDE R10, R23, 0x10, R14 ;  /* 0x00000010170a7825 */ /* 0x000fe200078e020e */
[----:B------:R-:W-:-:S02]  /*1530*/  UIADD3 UR8, UR9, 0x6100, URZ ;  /* 0x0000610009087890 */ /* 0x000fc4000fffe03f */
[----:B------:R-:W-:Y:S02]  /*1540*/  USHF.R.U32.HI UR7, URZ, 0x4, UR7 ;  /* 0x000000043f077899 */ /* 0x000fe40008011607 */
[----:B------:R-:W-:Y:S02]  /*1550*/  USHF.R.U32.HI UR8, URZ, 0x4, UR8 ;  /* 0x000000043f087899 */ /* 0x000fe40008011608 */
[----:B------:R-:W-:Y:S02]  /*1560*/  ULOP3.LUT UR24, UR6, 0x8, URZ, 0x3c, !UPT ;  /* 0x0000000806187892 */ /* 0x000fe4000f8e3c3f */
[----:B------:R-:W-:Y:S02]  /*1570*/  ULOP3.LUT UR12, UR6, 0x18, URZ, 0x3c, !UPT ;  /* 0x00000018060c7892 */ /* 0x000fe4000f8e3c3f */
[----:B------:R-:W-:Y:S01]  /*1580*/  UIADD3 UR23, UR9, 0x40, URZ ;  /* 0x0000004009177890 */ /* 0x000fe2000fffe03f */
[----:B------:R-:W-:Y:S01]  /*1590*/  ULDC UR6, c[0x0][0x284] ;  /* 0x0000a10000067ab9 */ /* 0x000fe20000000800 */
[----:B------:R-:W-:Y:S01]  /*15a0*/  ULOP3.LUT UR7, UR7, 0x3fff, URZ, 0xc0, !UPT ;  /* 0x00003fff07077892 */ /* 0x000fe2000f8ec03f */
[----:B------:R-:W-:Y:S01]  /*15b0*/  VIADD R20, R20, UR6 ;  /* 0x0000000614147c36 */ /* 0x000fe20008000000 */
[----:B------:R-:W-:-:S02]  /*15c0*/  ULOP3.LUT UR8, UR8, 0x3fff, URZ, 0xc0, !UPT ;  /* 0x00003fff08087892 */ /* 0x000fc4000f8ec03f */
[----:B------:R-:W-:Y:S02]  /*15d0*/  ULEA UR11, UR11, UR23, 0x3 ;  /* 0x000000170b0b7291 */ /* 0x000fe4000f8e183f */
[----:B------:R-:W-:Y:S02]  /*15e0*/  ULOP3.LUT UR14, UR7, 0x10000, URZ, 0xfc, !UPT ;  /* 0x00010000070e7892 */ /* 0x000fe4000f8efc3f */
[----:B------:R-:W-:-:S12]  /*15f0*/  ULOP3.LUT UR15, UR8, 0x10000, URZ, 0xfc, !UPT ;  /* 0x00010000080f7892 */ /* 0x000fd8000f8efc3f */
.L_x_109:
[----:B------:R-:W-:Y:S01]  /*1600*/  SHF.L.U32 R14, R86, 0x1f, RZ ;  /* 0x0000001f560e7819 */ /* 0x000fe200000006ff */
[----:B------:R-:W0:Y:S01]  /*1610*/  LDC R15, c[0x0][0x28c] ;  /* 0x0000a300ff0f7b82 */ /* 0x000e220000000800 */
[----:B------:R-:W-:Y:S01]  /*1620*/  UMOV UR6, URZ ;  /* 0x0000003f00067c82 */ /* 0x000fe20008000000 */
[----:B------:R-:W-:Y:S01]  /*1630*/  UMOV UR25, UR5 ;  /* 0x0000000500197c82 */ /* 0x000fe20008000000 */
[----:B------:R-:W1:Y:S01]  /*1640*/  SYNCS.PHASECHK.TRANS64.TRYWAIT P1, [UR11+-0x8], R14 ;  /* 0xfffff80eff0075a7 */ /* 0x000e62000802014b */
[----:B0-----:R-:W-:Y:S01]  /*1650*/  ISETP.GE.AND P2, PT, R15, 0x1, PT ;  /* 0x000000010f00780c */ /* 0x001fe20003f46270 */
[----:B-1-34-:R-:W-:-:S12]  /*1660*/  @!P1 BRA `(.L_x_19) ;  /* 0x0000005000449947 */ /* 0x01afd80003800000 */
.L_x_130:
[----:B------:R-:W-:Y:S01]  /*1670*/  UMOV UR7, URZ ;  /* 0x0000003f00077c82 */ /* 0x000fe20008000000 */
[----:B------:R-:W-:Y:S01]  /*1680*/  UMOV UR8, URZ ;  /* 0x0000003f00087c82 */ /* 0x000fe20008000000 */
[----:B------:R-:W-:Y:S01]  /*1690*/  CS2R R22, SRZ ;  /* 0x0000000000167805 */ /* 0x000fe2000001ff00 */
[----:B------:R-:W-:Y:S01]  /*16a0*/  IMAD.MOV.U32 R21, RZ, RZ, RZ ;  /* 0x000000ffff157224 */ /* 0x000fe200078e00ff */
[----:B------:R-:W-:Y:S02]  /*16b0*/  CS2R R56, SRZ ;  /* 0x0000000000387805 */ /* 0x000fe4000001ff00 */
[----:B------:R-:W-:Y:S02]  /*16c0*/  CS2R R58, SRZ ;  /* 0x00000000003a7805 */ /* 0x000fe4000001ff00 */
[----:B------:R-:W-:Y:S02]  /*16d0*/  CS2R R60, SRZ ;  /* 0x00000000003c7805 */ /* 0x000fe4000001ff00 */
[----:B------:R-:W-:-:S02]  /*16e0*/  CS2R R62, SRZ ;  /* 0x00000000003e7805 */ /* 0x000fc4000001ff00 */
[----:B------:R-:W-:Y:S02]  /*16f0*/  CS2R R64, SRZ ;  /* 0x0000000000407805 */ /* 0x000fe4000001ff00 */
[----:B------:R-:W-:Y:S02]  /*1700*/  CS2R R66, SRZ ;  /* 0x0000000000427805 */ /* 0x000fe4000001ff00 */
[----:B------:R-:W-:Y:S02]  /*1710*/  CS2R R68, SRZ ;  /* 0x0000000000447805 */ /* 0x000fe4000001ff00 */
[----:B------:R-:W-:Y:S02]  /*1720*/  CS2R R70, SRZ ;  /* 0x0000000000467805 */ /* 0x000fe4000001ff00 */
[----:B------:R-:W-:Y:S02]  /*1730*/  CS2R R72, SRZ ;  /* 0x0000000000487805 */ /* 0x000fe4000001ff00 */
[----:B------:R-:W-:-:S02]  /*1740*/  CS2R R74, SRZ ;  /* 0x00000000004a7805 */ /* 0x000fc4000001ff00 */
[----:B------:R-:W-:Y:S02]  /*1750*/  CS2R R76, SRZ ;  /* 0x00000000004c7805 */ /* 0x000fe4000001ff00 */
[----:B------:R-:W-:Y:S02]  /*1760*/  CS2R R78, SRZ ;  /* 0x00000000004e7805 */ /* 0x000fe4000001ff00 */
[----:B------:R-:W-:Y:S02]  /*1770*/  CS2R R80, SRZ ;  /* 0x0000000000507805 */ /* 0x000fe4000001ff00 */
[----:B------:R-:W-:Y:S01]  /*1780*/  CS2R R82, SRZ ;  /* 0x0000000000527805 */ /* 0x000fe2000001ff00 */
[----:B------:R-:W-:Y:S01]  /*1790*/  IMAD.MOV.U32 R84, RZ, RZ, RZ ;  /* 0x000000ffff547224 */ /* 0x000fe200078e00ff */
[----:B------:R-:W-:Y:S01]  /*17a0*/  CS2R R24, SRZ ;  /* 0x0000000000187805 */ /* 0x000fe2000001ff00 */
[----:B------:R-:W-:Y:S01]  /*17b0*/  IMAD.U32 R87, RZ, RZ, UR4 ;  /* 0x00000004ff577e24 */ /* 0x000fe2000f8e00ff */
        /* <DEDUP_REMOVED lines=14> */
[----:B------:R-:W-:Y:S01]  /*18a0*/  CS2R R54, SRZ ;  /* 0x0000000000367805 */ /* 0x000fe2000001ff00 */
[----:B------:R-:W-:Y:S06]  /*18b0*/  @!P2 BRA `(.L_x_20) ;  /* 0x00000004008ca947 */ /* 0x000fec0003800000 */
[----:B------:R-:W-:-:S13]  /*18c0*/  ISETP.NE.AND P2, PT, R85, 0x3, PT ;  /* 0x000000035500780c */ /* 0x000fda0003f45270 */
[----:B------:R-:W-:Y:S05]  /*18d0*/  @!P2 BRA `(.L_x_21) ;  /* 0x000000000004a947 */ /* 0x000fea0003800000 */
[----:B------:R-:W-:Y:S01]  /*18e0*/  BPT.TRAP 0x1 ;  /* 0x000000040000795c */ /* 0x000fe20000300000 */
.L_x_21:
[----:B------:R-:W-:Y:S01]  /*18f0*/  ULEA UR6, UR5, UR9, 0x3 ;  /* 0x0000000905067291 */ /* 0x000fe2000f8e183f */
[----:B0-----:R-:W-:-:S05]  /*1900*/  IMAD.U32 R14, RZ, RZ, UR4 ;  /* 0x00000004ff0e7e24 */ /* 0x001fca000f8e00ff */
[----:B------:R-:W-:-:S04]  /*1910*/  SHF.L.U32 R14, R14, 0x1f, RZ ;  /* 0x0000001f0e0e7819 */ /* 0x000fc800000006ff */
[----:B------:R0:W1:Y:S01]  /*1920*/  SYNCS.PHASECHK.TRANS64.TRYWAIT P1, [UR6], R14 ;  /* 0x0000000eff0075a7 */ /* 0x0000620008020146 */
[----:B------:R-:W-:Y:S05]  /*1930*/  @!P2 BRA `(.L_x_22) ;  /* 0x000000000004a947 */ /* 0x000fea0003800000 */
[----:B------:R-:W-:Y:S01]  /*1940*/  BPT.TRAP 0x1 ;  /* 0x000000040000795c */ /* 0x000fe20000300000 */
.L_x_22:
[----:B-1----:R-:W-:Y:S05]  /*1950*/  @P1 BRA `(.L_x_23) ;  /* 0x0000000000081947 */ /* 0x002fea0003800000 */
[----:B------:R-:W1:Y:S02]  /*1960*/  SYNCS.PHASECHK.TRANS64.TRYWAIT P1, [UR6], R14 ;  /* 0x0000000eff0075a7 */ /* 0x000e640008020146 */
[----:B-1----:R-:W-:Y:S05]  /*1970*/  @!P1 BRA `(.L_x_24) ;  /* 0x0000004c00989947 */ /* 0x002fea0003800000 */
.L_x_23:
[----:B------:R-:W-:Y:S01]  /*1980*/  ULEA UR6, UR5, UR14, 0x9 ;  /* 0x0000000e05067291 */ /* 0x000fe2000f8e483f */
[----:B------:R-:W-:Y:S01]  /*1990*/  WARPGROUP.ARRIVE ;  /* 0x00000000000079c5 */ /* 0x000fe20000000000 */
[----:B------:R-:W-:Y:S01]  /*19a0*/  ULEA UR7, UR5, UR15, 0x9 ;  /* 0x0000000f05077291 */ /* 0x000fe2000f8e483f */
[----:B------:R-:W-:Y:S01]  /*19b0*/  CS2R R22, SRZ ;  /* 0x0000000000167805 */ /* 0x000fe2000001ff00 */
[----:B------:R-:W-:Y:S01]  /*19c0*/  UMOV UR17, 0x40000040 ;  /* 0x4000004000117882 */ /* 0x000fe20000000000 */
[----:B------:R-:W-:Y:S01]  /*19d0*/  UMOV UR19, 0x40000040 ;  /* 0x4000004000137882 */ /* 0x000fe20000000000 */
[----:B------:R-:W-:Y:S01]  /*19e0*/  IMAD.MOV.U32 R21, RZ, RZ, RZ ;  /* 0x000000ffff157224 */ /* 0x000fe200078e00ff */
[----:B------:R-:W-:Y:S01]  /*19f0*/  UMOV UR16, UR6 ;  /* 0x0000000600107c82 */ /* 0x000fe20008000000 */
[----:B------:R-:W-:Y:S01]  /*1a00*/  CS2R R56, SRZ ;  /* 0x0000000000387805 */ /* 0x000fe2000001ff00 */
[----:B------:R-:W-:Y:S01]  /*1a10*/  UMOV UR18, UR7 ;  /* 0x0000000700127c82 */ /* 0x000fe20008000000 */
[----:B------:R-:W-:Y:S01]  /*1a20*/  CS2R R58, SRZ ;  /* 0x00000000003a7805 */ /* 0x000fe2000001ff00 */
[----:B------:R-:W-:Y:S01]  /*1a30*/  QGMMA.64x64x32.F32.E4M3.E4M3 R24, gdesc[UR16], RZ, !UPT ;  /* 0x00e00000101879f3 */ /* 0x000fe2000c7008ff */
[----:B------:R-:W-:Y:S01]  /*1a40*/  UIADD3 UR16, UR6, 0x2, URZ ;  /* 0x0000000206107890 */ /* 0x000fe2000fffe03f */
[----:B------:R-:W-:Y:S01]  /*1a50*/  CS2R R60, SRZ ;  /* 0x00000000003c7805 */ /* 0x000fe2000001ff00 */
[----:B------:R-:W-:Y:S01]  /*1a60*/  UIADD3 UR18, UR7, 0x2, URZ ;  /* 0x0000000207127890 */ /* 0x000fe2000fffe03f */
[----:B------:R-:W-:Y:S01]  /*1a70*/  CS2R R62, SRZ ;  /* 0x00000000003e7805 */ /* 0x000fe2000001ff00 */
[----:B------:R-:W-:Y:S01]  /*1a80*/  UMOV UR17, 0x40000040 ;  /* 0x4000004000117882 */ /* 0x000fe20000000000 */
[----:B------:R-:W-:Y:S01]  /*1a90*/  UMOV UR19, 0x40000040 ;  /* 0x4000004000137882 */ /* 0x000fe20000000000 */
        /* <DEDUP_REMOVED lines=9> */
[----:B------:R-:W-:Y:S01]  /*1b30*/  CS2R R82, SRZ ;  /* 0x0000000000527805 */ /* 0x000fe2000001ff00 */
[----:B------:R-:W-:Y:S01]  /*1b40*/  IMAD.MOV.U32 R84, RZ, RZ, RZ ;  /* 0x000000ffff547224 */ /* 0x000fe200078e00ff */
[----:B------:R-:W-:Y:S01]  /*1b50*/  QGMMA.64x64x32.F32.E4M3.E4M3 R24, gdesc[UR16], R24 ;  /* 0x00e00000101879f3 */ /* 0x000fe20008700818 */
[----:B------:R-:W-:Y:S02]  /*1b60*/  UIADD3 UR16, UR6, 0x4, URZ ;  /* 0x0000000406107890 */ /* 0x000fe4000fffe03f */
[----:B------:R-:W-:Y:S01]  /*1b70*/  UIADD3 UR18, UR7, 0x4, URZ ;  /* 0x0000000407127890 */ /* 0x000fe2000fffe03f */
[----:B------:R-:W-:Y:S01]  /*1b80*/  UMOV UR17, 0x40000040 ;  /* 0x4000004000117882 */ /* 0x000fe20000000000 */
[----:B------:R-:W-:-:S07]  /*1b90*/  UMOV UR19, 0x40000040 ;  /* 0x4000004000137882 */ /* 0x000fce0000000000 */
[----:B------:R-:W-:Y:S01]  /*1ba0*/  QGMMA.64x64x32.F32.E4M3.E4M3 R24, gdesc[UR16], R24 ;  /* 0x00e00000101879f3 */ /* 0x000fe20008700818 */
[----:B------:R-:W-:Y:S02]  /*1bb0*/  UIADD3 UR18, UR7, 0x6, URZ ;  /* 0x0000000607127890 */ /* 0x000fe4000fffe03f */
[----:B------:R-:W-:Y:S01]  /*1bc0*/  UIADD3 UR16, UR6, 0x6, URZ ;  /* 0x0000000606107890 */ /* 0x000fe2000fffe03f */
[----:B------:R-:W-:Y:S01]  /*1bd0*/  ULDC UR7, c[0x0][0x50c] ;  /* 0x0001430000077ab9 */ /* 0x000fe20000000800 */
[----:B------:R-:W-:Y:S01]  /*1be0*/  UMOV UR17, 0x40000040 ;  /* 0x4000004000117882 */ /* 0x000fe20000000000 */
[----:B------:R-:W-:Y:S01]  /*1bf0*/  UISETP.NE.AND UP0, UPT, UR7, 0x4, UPT ;  /* 0x000000040700788c */ /* 0x000fe2000bf05270 */
[----:B------:R-:W-:Y:S01]  /*1c00*/  UMOV UR19, 0x40000040 ;  /* 0x4000004000137882 */ /* 0x000fe20000000000 */
[----:B------:R-:W-:Y:S02]  /*1c10*/  UMOV UR6, 0x4 ;  /* 0x0000000400067882 */ /* 0x000fe40000000000 */
[----:B------:R-:W-:-:S06]  /*1c20*/  USEL UR7, URZ, 0x1, UP0 ;  /* 0x000000013f077887 */ /* 0x000fcc0008000000 */
[----:B------:R-:W-:Y:S01]  /*1c30*/  ISETP.NE.AND P1, PT, RZ, UR7, PT ;  /* 0x00000007ff007c0c */ /* 0x000fe2000bf25270 */
[----:B------:R-:W-:-:S12]  /*1c40*/  QGMMA.64x64x32.F32.E4M3.E4M3 R24, gdesc[UR16], R24, gsb0 ;  /* 0x00e00000101879f3 */ /* 0x000fd80008000818 */
[----:B------:R-:W-:Y:S05]  /*1c50*/  @!P1 BRA `(.L_x_25) ;  /* 0x0000000000889947 */ /* 0x000fea0003800000 */
[----:B------:R-:W-:Y:S02]  /*1c60*/  WARPGROUP.DEPBAR.LE gsb0, 0x0 ;  /* 0x00008000000079c5 */ /* 0x000fe40000010000 */
[----:B------:R-:W-:-:S01]  /*1c70*/  FADD R83, RZ, R24 ;  /* 0x00000018ff537221 */ /* 0x000fc20000000000 */
[----:B------:R-:W-:Y:S01]  /*1c80*/  FADD R84, RZ, R25 ;  /* 0x00000019ff547221 */ /* 0x000fe20000000000 */
        /* <DEDUP_REMOVED lines=30> */
[----:B------:R-:W-:-:S06]  /*1e70*/  UMOV UR6, URZ ;  /* 0x0000003f00067c82 */ /* 0x000fcc0008000000 */
.L_x_25:
[----:B------:R-:W-:-:S04]  /*1e80*/  UIADD3 UR25, UR5, 0x1, URZ ;  /* 0x0000000105197890 */ /* 0x000fc8000fffe03f */
[----:B------:R-:W-:-:S04]  /*1e90*/  UISETP.NE.AND UP0, UPT, UR25, 0x3, UPT ;  /* 0x000000031900788c */ /* 0x000fc8000bf05270 */
[----:B------:R-:W-:Y:S02]  /*1ea0*/  USEL UR8, URZ, 0x1, UP0 ;  /* 0x000000013f087887 */ /* 0x000fe40008000000 */
[----:B------:R-:W-:Y:S02]  /*1eb0*/  USEL UR25, UR25, URZ, UP0 ;  /* 0x0000003f19197287 */ /* 0x000fe40008000000 */
[----:B------:R-:W-:-:S06]  /*1ec0*/  ULOP3.LUT UR8, UR4, UR8, URZ, 0x3c, !UPT ;  /* 0x0000000804087292 */ /* 0x000fcc000f8e3c3f */
[----:B------:R-:W-:Y:S01]  /*1ed0*/  IMAD.U32 R87, RZ, RZ, UR8 ;  /* 0x00000008ff577e24 */ /* 0x000fe2000f8e00ff */
[----:B------:R-:W-:-:S06]  /*1ee0*/  UMOV UR8, 0x1 ;  /* 0x0000000100087882 */ /* 0x000fcc0000000000 */
.L_x_20:
[----:B------:R-:W-:-:S06]  /*1ef0*/  UISETP.GE.AND UP0, UPT, UR10, 0x1, UPT ;  /* 0x000000010a00788c */ /* 0x000fcc000bf06270 */
[----:B------:R-:W-:-:S13]  /*1f00*/  PLOP3.LUT P1, PT, PT, PT, UP0, 0x80, 0x0 ;  /* 0x000000000000781c */ /* 0x000fda0003f2f008 */
[----:B------:R-:W-:Y:S05]  /*1f10*/  @!P1 BRA `(.L_x_26) ;  /* 0x0000000400949947 */ /* 0x000fea0003800000 */
[----:B01----:R-:W-:Y:S01]  /*1f20*/  IMAD.U32 R14, RZ, RZ, UR10 ;  /* 0x0000000aff0e7e24 */ /* 0x003fe2000f8e00ff */
[----:B------:R-:W-:Y:S01]  /*1f30*/  ULDC UR26, c[0x0][0x50c] ;  /* 0x00014300001a7ab9 */ /* 0x000fe20000000800 */
[----:B------:R-:W-:-:S07]  /*1f40*/  IMAD.U32 R15, RZ, RZ, UR5 ;  /* 0x00000005ff0f7e24 */ /* 0x000fce000f8e00ff */
.L_x_34:
[----:B------:R-:W-:-:S13]  /*1f50*/  ISETP.NE.AND P2, PT, R85, 0x3, PT ;  /* 0x000000035500780c */ /* 0x000fda0003f45270 */
[----:B0-----:R-:W-:Y:S05]  /*1f60*/  @!P2 BRA `(.L_x_27) ;  /* 0x000000000004a947 */ /* 0x001fea0003800000 */
[----:B------:R-:W-:Y:S01]  /*1f70*/  BPT.TRAP 0x1 ;  /* 0x000000040000795c */ /* 0x000fe20000300000 */
.L_x_27:
[----:B------:R-:W-:Y:S01]  /*1f80*/  ULEA UR16, UR25, UR9, 0x3 ;  /* 0x0000000919107291 */ /* 0x000fe2000f8e183f */
[----:B------:R-:W-:-:S08]  /*1f90*/  SHF.L.U32 R18, R87, 0x1f, RZ ;  /* 0x0000001f57127819 */ /* 0x000fd000000006ff */
[----:B------:R0:W1:Y:S01]  /*1fa0*/  SYNCS.PHASECHK.TRANS64.TRYWAIT P1, [UR16], R18 ;  /* 0x00000012ff0075a7 */ /* 0x0000620008020150 */
[----:B------:R-:W-:Y:S05]  /*1fb0*/  @!P2 BRA `(.L_x_28) ;  /* 0x000000000004a947 */ /* 0x000fea0003800000 */
[----:B------:R-:W-:Y:S01]  /*1fc0*/  BPT.TRAP 0x1 ;  /* 0x000000040000795c */ /* 0x000fe20000300000 */
.L_x_28:
[----:B-1----:R-:W-:Y:S05]  /*1fd0*/  @P1 BRA `(.L_x_29) ;  /* 0x0000000000081947 */ /* 0x002fea0003800000 */
[----:B------:R-:W1:Y:S02]  /*1fe0*/  SYNCS.PHASECHK.TRANS64.TRYWAIT P1, [UR16], R18 ;  /* 0x00000012ff0075a7 */ /* 0x000e640008020150 */
[----:B-1----:R-:W-:Y:S05]  /*1ff0*/  @!P1 BRA `(.L_x_30) ;  /* 0x0000004800109947 */ /* 0x002fea0003800000 */
.L_x_29:
[----:B------:R-:W-:Y:S01]  /*2000*/  UISETP.NE.AND UP0, UPT, UR7, URZ, UPT ;  /* 0x0000003f0700728c */ /* 0x000fe2000bf05270 */
[----:B------:R-:W-:Y:S01]  /*2010*/  WARPGROUP.ARRIVE ;  /* 0x00000000000079c5 */ /* 0x000fe20000000000 */
[----:B------:R-:W-:Y:S02]  /*2020*/  ULEA UR7, UR25, UR14, 0x9 ;  /* 0x0000000e19077291 */ /* 0x000fe4000f8e483f */
[----:B------:R-:W-:Y:S01]  /*2030*/  USEL UR8, UR8, URZ, !UP0 ;  /* 0x0000003f08087287 */ /* 0x000fe2000c000000 */
[----:B------:R-:W-:Y:S01]  /*2040*/  UMOV UR17, 0x40000040 ;  /* 0x4000004000117882 */ /* 0x000fe20000000000 */
[----:B------:R-:W-:Y:S02]  /*2050*/  UMOV UR19, 0x40000040 ;  /* 0x4000004000137882 */ /* 0x000fe40000000000 */
[----:B------:R-:W-:Y:S02]  /*2060*/  UISETP.NE.U32.AND UP0, UPT, UR8, URZ, UPT ;  /* 0x0000003f0800728c */ /* 0x000fe4000bf05070 */
[----:B------:R-:W-:Y:S01]  /*2070*/  ULEA UR8, UR25, UR15, 0x9 ;  /* 0x0000000f19087291 */ /* 0x000fe2000f8e483f */
[----:B------:R-:W-:Y:S01]  /*2080*/  UMOV UR16, UR7 ;  /* 0x0000000700107c82 */ /* 0x000fe20008000000 */
[----:B------:R-:W-:-:S05]  /*2090*/  UIADD3 UR6, UR6, 0x4, URZ ;  /* 0x0000000406067890 */ /* 0x000fca000fffe03f */
[----:B------:R-:W-:Y:S02]  /*20a0*/  UMOV UR18, UR8 ;  /* 0x0000000800127c82 */ /* 0x000fe40008000000 */
[----:B------:R-:W-:Y:S01]  /*20b0*/  QGMMA.64x64x32.F32.E4M3.E4M3 R24, gdesc[UR16], R24, UP0 ;  /* 0x00e00000101879f3 */ /* 0x000fe2000bf00818 */
[----:B------:R-:W-:Y:S02]  /*20c0*/  UIADD3 UR16, UR7, 0x2, URZ ;  /* 0x0000000207107890 */ /* 0x000fe4000fffe03f */
[----:B------:R-:W-:Y:S01]  /*20d0*/  UIADD3 UR18, UR8, 0x2, URZ ;  /* 0x0000000208127890 */ /* 0x000fe2000fffe03f */
[----:B------:R-:W-:Y:S01]  /*20e0*/  UMOV UR17, 0x40000040 ;  /* 0x4000004000117882 */ /* 0x000fe20000000000 */
[----:B------:R-:W-:Y:S01]  /*20f0*/  UMOV UR19, 0x40000040 ;  /* 0x4000004000137882 */ /* 0x000fe20000000000 */
[----:B------:R-:W-:-:S06]  /*2100*/  UISETP.NE.AND UP0, UPT, UR6, UR26, UPT ;  /* 0x0000001a0600728c */ /* 0x000fcc000bf05270 */
        /* <DEDUP_REMOVED lines=8> */
[----:B------:R-:W-:Y:S01]  /*2190*/  UMOV UR17, 0x40000040 ;  /* 0x4000004000117882 */ /* 0x000fe20000000000 */
[----:B------:R-:W-:Y:S01]  /*21a0*/  UMOV UR19, 0x40000040 ;  /* 0x4000004000137882 */ /* 0x000fe20000000000 */
[----:B------:R-:W-:-:S06]  /*21b0*/  USEL UR7, URZ, 0x1, UP0 ;  /* 0x000000013f077887 */ /* 0x000fcc0008000000 */
[----:B------:R-:W-:Y:S01]  /*21c0*/  ISETP.NE.AND P1, PT, RZ, UR7, PT ;  /* 0x00000007ff007c0c */ /* 0x000fe2000bf25270 */
[----:B------:R-:W-:Y:S03]  /*21d0*/  QGMMA.64x64x32.F32.E4M3.E4M3 R24, gdesc[UR16], R24, gsb0 ;  /* 0x00e00000101879f3 */ /* 0x000fe60008000818 */
[----:B------:R-:W-:-:S09]  /*21e0*/  WARPGROUP.DEPBAR.LE gsb0, 0x1 ;  /* 0x00008000000079c5 */ /* 0x000fd20000010100 */
[----:B------:R-:W-:Y:S05]  /*21f0*/  @!P1 BRA `(.L_x_31) ;  /* 0x0000000000889947 */ /* 0x000fea0003800000 */
[----:B------:R-:W-:Y:S02]  /*2200*/  WARPGROUP.DEPBAR.LE gsb0, 0x0 ;  /* 0x00008000000079c5 */ /* 0x000fe40000010000 */
[----:B------:R-:W-:-:S01]  /*2210*/  FADD R83, R24, R83 ;  /* 0x0000005318537221 */ /* 0x000fc20000000000 */
[----:B------:R-:W-:Y:S01]  /*2220*/  FADD R84, R25, R84 ;  /* 0x0000005419547221 */ /* 0x000fe20000000000 */
        /* <DEDUP_REMOVED lines=30> */
[----:B------:R-:W-:-:S06]  /*2410*/  UMOV UR6, URZ ;  /* 0x0000003f00067c82 */ /* 0x000fcc0008000000 */
.L_x_31:
[----:B------:R-:W-:Y:S05]  /*2420*/  @!P2 BRA `(.L_x_32) ;  /* 0x000000000004a947 */ /* 0x000fea0003800000 */
[----:B------:R-:W-:Y:S01]  /*2430*/  BPT.TRAP 0x1 ;  /* 0x000000040000795c */ /* 0x000fe20000300000 */
.L_x_32:
[----:B01----:R-:W-:Y:S02]  /*2440*/  @P0 LEA R18, R15, UR9, 0x3 ;  /* 0x000000090f120c11 */ /* 0x003fe4000f8e18ff */
[----:B------:R-:W-:-:S03]  /*2450*/  ISETP.GT.U32.AND P1, PT, R7, 0x1, PT ;  /* 0x000000010700780c */ /* 0x000fc60003f24070 */
[----:B------:R-:W-:-:S05]  /*2460*/  @P0 VIADD R19, R18, 0x18 ;  /* 0x0000001812130836 */ /* 0x000fca0000000000 */
[----:B------:R-:W-:-:S04]  /*2470*/  @P0 PRMT R19, R12, 0x654, R19 ;  /* 0x000006540c130816 */ /* 0x000fc80000000013 */
[----:B------:R0:W-:Y:S01]  /*2480*/  @P0 SYNCS.ARRIVE.TRANS64.RED.A1T0 RZ, [R19+URZ], RZ ;  /* 0x000000ff13ff09a7 */ /* 0x0001e2000810043f */
[----:B------:R-:W-:Y:S05]  /*2490*/  @P1 BRA `(.L_x_33) ;  /* 0x0000000000041947 */ /* 0x000fea0003800000 */
[----:B------:R-:W-:Y:S01]  /*24a0*/  BPT.TRAP 0x1 ;  /* 0x000000040000795c */ /* 0x000fe20000300000 */
.L_x_33:
[----:B------:R-:W-:Y:S01]  /*24b0*/  UIADD3 UR25, UR25, 0x1, URZ ;  /* 0x0000000119197890 */ /* 0x000fe2000fffe03f */
[C---:B------:R-:W-:Y:S01]  /*24c0*/  ISETP.GT.AND P2, PT, R14.reuse, 0x1, PT ;  /* 0x000000010e00780c */ /* 0x040fe20003f44270 */
[----:B------:R-:W-:Y:S02]  /*24d0*/  VIADD R15, R15, 0x1 ;  /* 0x000000010f0f7836 */ /* 0x000fe40000000000 */
[----:B------:R-:W-:Y:S01]  /*24e0*/  UISETP.NE.AND UP0, UPT, UR25, 0x3, UPT ;  /* 0x000000031900788c */ /* 0x000fe2000bf05270 */
[----:B------:R-:W-:Y:S02]  /*24f0*/  VIADD R14, R14, 0xffffffff ;  /* 0xffffffff0e0e7836 */ /* 0x000fe40000000000 */
[C---:B------:R-:W-:Y:S01]  /*2500*/  ISETP.NE.AND P1, PT, R15.reuse, 0x3, PT ;  /* 0x000000030f00780c */ /* 0x040fe20003f25270 */
[----:B------:R-:W-:Y:S02]  /*2510*/  USEL UR8, URZ, 0x1, UP0 ;  /* 0x000000013f087887 */ /* 0x000fe40008000000 */
[----:B------:R-:W-:Y:S01]  /*2520*/  USEL UR25, UR25, URZ, UP0 ;  /* 0x0000003f19197287 */ /* 0x000fe20008000000 */
[----:B------:R-:W-:-:S03]  /*2530*/  SEL R15, R15, RZ, P1 ;  /* 0x000000ff0f0f7207 */ /* 0x000fc60000800000 */
[----:B------:R-:W-:Y:S01]  /*2540*/  LOP3.LUT R87, R87, UR8, RZ, 0x3c, !PT ;  /* 0x0000000857577c12 */ /* 0x000fe2000f8e3cff */
[----:B------:R-:W-:Y:S01]  /*2550*/  UMOV UR8, 0x1 ;  /* 0x0000000100087882 */ /* 0x000fe20000000000 */
[----:B------:R-:W-:Y:S06]  /*2560*/  @P2 BRA `(.L_x_34) ;  /* 0xfffffff800782947 */ /* 0x000fec000383ffff */
.L_x_26:
[----:B------:R-:W-:Y:S01]  /*2570*/  UISETP.NE.AND UP0, UPT, UR6, URZ, UPT ;  /* 0x0000003f0600728c */ /* 0x000fe2000bf05270 */
[----:B01----:R-:W0:Y:S01]  /*2580*/  LDC R14, c[0x0][0x28c] ;  /* 0x0000a300ff0e7b82 */ /* 0x003e220000000800 */
[----:B------:R-:W-:Y:S02]  /*2590*/  IMAD.U32 R15, RZ, RZ, UR24 ;  /* 0x00000018ff0f7e24 */ /* 0x000fe4000f8e00ff */
[----:B------:R-:W-:-:S06]  /*25a0*/  USEL UR6, URZ, 0x1, !UP0 ;  /* 0x000000013f067887 */ /* 0x000fcc000c000000 */
[----:B------:R-:W-:-:S13]  /*25b0*/  ISETP.NE.AND P1, PT, RZ, UR6, PT ;  /* 0x00000006ff007c0c */ /* 0x000fda000bf25270 */
[----:B------:R-:W-:Y:S05]  /*25c0*/  @!P1 BRA `(.L_x_35) ;  /* 0x0000000000849947 */ /* 0x000fea0003800000 */
[----:B------:R-:W-:Y:S02]  /*25d0*/  WARPGROUP.DEPBAR.LE gsb0, 0x0 ;  /* 0x00008000000079c5 */ /* 0x000fe40000010000 */
[----:B------:R-:W-:Y:S01]  /*25e0*/  FADD R83, R24, R83 ;  /* 0x0000005318537221 */ /* 0x000fe20000000000 */
        /* <DEDUP_REMOVED lines=30> */
[----:B------:R-:W-:-:S07]  /*27d0*/  FADD R22, R22, R55 ;  /* 0x0000003716167221 */ /* 0x000fce0000000000 */
.L_x_35:
[----:B0-----:R-:W-:Y:S01]  /*27e0*/  ISETP.GE.AND P1, PT, R14, 0x1, PT ;  /* 0x000000010e00780c */ /* 0x001fe20003f26270 */
[----:B------:R0:W-:Y:S01]  /*27f0*/  SYNCS.ARRIVE.TRANS64.A1T0 RZ, [R15+UR23], RZ ;  /* 0x000000ff0fff79a7 */ /* 0x0001e20008100017 */
[----:B------:R-:W-:-:S11]  /*2800*/  WARPGROUP.DEPBAR.LE gsb0, 0x0 ;  /* 0x00008000000079c5 */ /* 0x000fd60000010000 */
[----:B------:R-:W-:Y:S05]  /*2810*/  @!P1 BRA `(.L_x_36) ;  /* 0x0000000000449947 */ /* 0x000fea0003800000 */
[----:B------:R-:W-:-:S13]  /*2820*/  ISETP.NE.AND P1, PT, R85, 0x3, PT ;  /* 0x000000035500780c */ /* 0x000fda0003f25270 */
[----:B------:R-:W-:Y:S05]  /*2830*/  @!P1 BRA `(.L_x_37) ;  /* 0x0000000000049947 */ /* 0x000fea0003800000 */
[----:B------:R-:W-:Y:S01]  /*2840*/  BPT.TRAP 0x1 ;  /* 0x000000040000795c */ /* 0x000fe20000300000 */
.L_x_37:
[----:B------:R-:W-:Y:S01]  /*2850*/  VOTEU.ANY UP0, P0 ;  /* 0x00000000003f7886 */ /* 0x000fe20000000100 */
[----:B------:R-:W-:-:S04]  /*2860*/  ISETP.GT.U32.AND P1, PT, R7, 0x1, PT ;  /* 0x000000010700780c */ /* 0x000fc80003f24070 */
[----:B------:R-:W-:-:S06]  /*2870*/  @UP0 UIADD3 UR6, UR10, UR5, URZ ;  /* 0x000000050a060290 */ /* 0x000fcc000fffe03f */
[----:B------:R-:W-:Y:S02]  /*2880*/  IMAD.U32 R14, RZ, RZ, UR6 ;  /* 0x00000006ff0e7e24 */ /* 0x000fe4000f8e00ff */
[----:B------:R-:W-:Y:S02]  /*2890*/  IMAD.U32 R19, RZ, RZ, UR6 ;  /* 0x00000006ff137e24 */ /* 0x000fe4000f8e00ff */
[----:B0-----:R-:W-:-:S05]  /*28a0*/  @P0 IMAD.WIDE.U32 R14, R14, -0x55555555, RZ ;  /* 0xaaaaaaab0e0e0825 */ /* 0x001fca00078e00ff */
[----:B------:R-:W-:-:S05]  /*28b0*/  @P0 SHF.R.U32.HI R14, RZ, 0x1, R15 ;  /* 0x00000001ff0e0819 */ /* 0x000fca000001160f */
[----:B------:R-:W-:-:S05]  /*28c0*/  @P0 IMAD R14, R14, -0x3, R19 ;  /* 0xfffffffd0e0e0824 */ /* 0x000fca00078e0213 */
[----:B------:R-:W-:-:S05]  /*28d0*/  @P0 LEA R14, R14, UR9, 0x3 ;  /* 0x000000090e0e0c11 */ /* 0x000fca000f8e18ff */
[----:B------:R-:W-:-:S05]  /*28e0*/  @P0 VIADD R15, R14, 0x18 ;  /* 0x000000180e0f0836 */ /* 0x000fca0000000000 */
[----:B------:R-:W-:-:S04]  /*28f0*/  @P0 PRMT R15, R12, 0x654, R15 ;  /* 0x000006540c0f0816 */ /* 0x000fc8000000000f */
[----:B------:R1:W-:Y:S01]  /*2900*/  @P0 SYNCS.ARRIVE.TRANS64.RED.A1T0 RZ, [R15+URZ], RZ ;  /* 0x000000ff0fff09a7 */ /* 0x0003e2000810043f */
[----:B------:R-:W-:Y:S05]  /*2910*/  @P1 BRA `(.L_x_36) ;  /* 0x0000000000041947 */ /* 0x000fea0003800000 */
[----:B------:R-:W-:Y:S01]  /*2920*/  BPT.TRAP 0x1 ;  /* 0x000000040000795c */ /* 0x000fe20000300000 */
.L_x_36:
[----:B------:R-:W-:Y:S01]  /*2930*/  SHF.L.U32 R14, R86, 0x1f, RZ ;  /* 0x0000001f560e7819 */ /* 0x000fe200000006ff */
[----:B------:R-:W-:Y:S01]  /*2940*/  UIADD3 UR5, UR22, UR5, URZ ;  /* 0x0000000516057290 */ /* 0x000fe2000fffe03f */
[----:B------:R-:W3:Y:S01]  /*2950*/  LDC R26, c[0x0][0x288] ;  /* 0x0000a200ff1a7b82 */ /* 0x000ee20000000800 */
[----:B------:R-:W-:Y:S01]  /*2960*/  UISETP.GE.U32.AND UP1, UPT, UR22, 0x3, UPT ;  /* 0x000000031600788c */ /* 0x000fe2000bf26070 */
[----:B------:R-:W-:Y:S01]  /*2970*/  IMAD.SHL.U32 R24, R17, 0x2, RZ ;  /* 0x0000000211187824 */ /* 0x000fe200078e00ff */
[----:B------:R-:W-:Y:S02]  /*2980*/  UISETP.GT.U32.AND UP0, UPT, UR5, 0x2, UPT ;  /* 0x000000020500788c */ /* 0x000fe4000bf04070 */
[----:B------:R-:W-:Y:S02]  /*2990*/  UIMAD.WIDE.U32 UR6, UR5, -0x55555555, URZ ;  /* 0xaaaaaaab050678a5 */ /* 0x000fe4000f8e003f */
[----:B------:R-:W-:Y:S01]  /*29a0*/  UISETP.LT.U32.AND UP0, UPT, UR22, 0x3, UP0 ;  /* 0x000000031600788c */ /* 0x000fe20008701070 */
[----:B------:R-:W2:Y:S01]  /*29b0*/  SYNCS.PHASECHK.TRANS64.TRYWAIT P1, [UR11+0x8], R14 ;  /* 0x0000080eff0075a7 */ /* 0x000ea2000802014b */
[----:B------:R-:W-:Y:S01]  /*29c0*/  USHF.R.U32.HI UR6, URZ, 0x1, UR7 ;  /* 0x000000013f067899 */ /* 0x000fe20008011607 */
[----:B------:R-:W-:Y:S01]  /*29d0*/  SHF.R.S32.HI R25, RZ, 0x1f, R24 ;  /* 0x0000001fff197819 */ /* 0x000fe20000011418 */
[----:B------:R-:W-:-:S02]  /*29e0*/  USEL UR8, URZ, 0x1, !UP0 ;  /* 0x000000013f087887 */ /* 0x000fc4000c000000 */
[----:B------:R-:W-:Y:S02]  /*29f0*/  UIMAD UR5, UR6, -0x3, UR5 ;  /* 0xfffffffd060578a4 */ /* 0x000fe4000f8e0205 */
[----:B------:R-:W-:-:S04]  /*2a00*/  ULOP3.LUT UR4, UR4, UR8, URZ, 0x3c, !UPT ;  /* 0x0000000804047292 */ /* 0x000fc8000f8e3c3f */
[----:B------:R-:W-:Y:S01]  /*2a10*/  @UP1 ULOP3.LUT UR4, UR4, 0x1, UR6, 0x78, !UPT ;  /* 0x0000000104041892 */ /* 0x000fe2000f8e7806 */
[----:B--23--:R-:W-:Y:S11]  /*2a20*/  @!P1 BRA `(.L_x_38) ;  /* 0x0000003c009c9947 */ /* 0x00cff60003800000 */
.L_x_131:
[----:B------:R-:W-:Y:S01]  /*2a30*/  IMAD.SHL.U32 R27, R6, 0x40, RZ ;  /* 0x00000040061b7824 */ /* 0x000fe200078e00ff */
[----:B------:R-:W-:Y:S01]  /*2a40*/  ULDC UR8, c[0x0][0x284] ;  /* 0x0000a10000087ab9 */ /* 0x000fe20000000800 */
[----:B------:R-:W-:Y:S01]  /*2a50*/  IMAD.SHL.U32 R33, R4, 0x40, RZ ;  /* 0x0000004004217824 */ /* 0x000fe200078e00ff */
[----:B------:R-:W-:Y:S01]  /*2a60*/  SHF.R.S32.HI R34, RZ, 0x1f, R5 ;  /* 0x0000001fff227819 */ /* 0x000fe20000011405 */
[----:B------:R-:W-:Y:S01]  /*2a70*/  ULDC.64 UR6, c[0x0][0x5d0] ;  /* 0x0001740000067ab9 */ /* 0x000fe20000000a00 */
[----:B------:R-:W-:Y:S01]  /*2a80*/  ISETP.GE.AND P1, PT, R27, UR8, PT ;  /* 0x000000081b007c0c */ /* 0x000fe2000bf26270 */
[----:B01----:R-:W-:Y:S01]  /*2a90*/  IMAD.WIDE.U32 R14, R5, UR6, R24 ;  /* 0x00000006050e7c25 */ /* 0x003fe2000f8e0018 */
[----:B------:R-:W-:Y:S02]  /*2aa0*/  SHF.R.S32.HI R32, RZ, 0x1f, R33 ;  /* 0x0000001fff207819 */ /* 0x000fe40000011421 */
[C---:B------:R-:W-:Y:S01]  /*2ab0*/  ISETP.GE.OR P1, PT, R33.reuse, R26, P1 ;  /* 0x0000001a2100720c */ /* 0x040fe20000f26670 */
[----:B------:R-:W-:Y:S01]  /*2ac0*/  IMAD R4, R34, UR6, RZ ;  /* 0x0000000622047c24 */ /* 0x000fe2000f8e02ff */
[----:B------:R-:W-:-:S03]  /*2ad0*/  IADD3 R14, P2, R33, R14, RZ ;  /* 0x0000000e210e7210 */ /* 0x000fc60007f5e0ff */
[----:B------:R-:W-:-:S05]  /*2ae0*/  IMAD R19, R5, UR7, R4 ;  /* 0x0000000705137c24 */ /* 0x000fca000f8e0204 */
[----:B------:R-:W-:-:S03]  /*2af0*/  IADD3.X R15, R32, R15, R19, P2, !PT ;  /* 0x0000000f200f7210 */ /* 0x000fc600017fe413 */
[----:B------:R-:W-:Y:S05]  /*2b00*/  @P1 BRA `(.L_x_39) ;  /* 0x0000002400a81947 */ /* 0x000fea0003800000 */
[----:B------:R-:W0:Y:S01]  /*2b10*/  LDC.64 R30, c[0x0][0x5c8] ;  /* 0x00017200ff1e7b82 */ /* 0x000e220000000a00 */
[----:B------:R-:W-:Y:S01]  /*2b20*/  IMAD.WIDE R28, R6, 0x40, R10 ;  /* 0x00000040061c7825 */ /* 0x000fe200078e020a */
[----:B------:R-:W-:Y:S01]  /*2b30*/  ULDC.64 UR6, c[0x0][0x5c0] ;  /* 0x0001700000067ab9 */ /* 0x000fe20000000a00 */
[----:B------:R-:W-:Y:S02]  /*2b40*/  BSSY B0, `(.L_x_39) ;  /* 0x0000266000007945 */ /* 0x000fe40003800000 */
[----:B------:R-:W-:Y:S02]  /*2b50*/  IMAD R26, R17, -0x2, R26 ;  /* 0xfffffffe111a7824 */ /* 0x000fe400078e021a */
[----:B------:R-:W-:Y:S02]  /*2b60*/  IMAD.IADD R6, R20, 0x1, -R27 ;  /* 0x0000000114067824 */ /* 0x000fe400078e0a1b */
[----:B------:R-:W-:Y:S02]  /*2b70*/  IMAD.IADD R26, R26, 0x1, -R33 ;  /* 0x000000011a1a7824 */ /* 0x000fe400078e0a21 */
[----:B0-----:R-:W-:-:S02]  /*2b80*/  IMAD R4, R29, R30, RZ ;  /* 0x0000001e1d047224 */ /* 0x001fc400078e02ff */
[----:B------:R-:W-:-:S04]  /*2b90*/  IMAD.WIDE.U32 R14, R28, R30, R14 ;  /* 0x0000001e1c0e7225 */ /* 0x000fc800078e000e */
[----:B------:R-:W-:Y:S01]  /*2ba0*/  IMAD R19, R28, R31, R4 ;  /* 0x0000001f1c137224 */ /* 0x000fe200078e0204 */
[----:B------:R-:W-:Y:S02]  /*2bb0*/  LEA R4, P1, R30, R14, 0x3 ;  /* 0x0000000e1e047211 */ /* 0x000fe400078218ff */
[----:B------:R-:W-:Y:S01]  /*2bc0*/  IADD3 R18, P2, R14, UR6, RZ ;  /* 0x000000060e127c10 */ /* 0x000fe2000ff5e0ff */
[----:B------:R-:W-:Y:S01]  /*2bd0*/  IMAD.IADD R19, R15, 0x1, R19 ;  /* 0x000000010f137824 */ /* 0x000fe200078e0213 */
[----:B------:R-:W-:-:S04]  /*2be0*/  IADD3 R14, P3, R4, UR6, RZ ;  /* 0x00000006040e7c10 */ /* 0x000fc8000ff7e0ff */
[----:B------:R-:W-:Y:S02]  /*2bf0*/  LEA.HI.X R4, R30, R19, R31, 0x3, P1 ;  /* 0x000000131e047211 */ /* 0x000fe400008f1c1f */
[----:B----45:R-:W-:Y:S02]  /*2c00*/  FSETP.NEU.AND P1, PT, R16, RZ, PT ;  /* 0x000000ff1000720b */ /* 0x030fe40003f2d000 */
[----:B------:R-:W-:Y:S02]  /*2c10*/  IADD3.X R19, R19, UR7, RZ, P2, !PT ;  /* 0x0000000713137c10 */ /* 0x000fe400097fe4ff */
[----:B------:R-:W-:-:S09]  /*2c20*/  IADD3.X R15, R4, UR7, RZ, P3, !PT ;  /* 0x00000007040f7c10 */ /* 0x000fd20009ffe4ff */
[----:B------:R-:W-:Y:S05]  /*2c30*/  @!P1 BRA `(.L_x_40) ;  /* 0x0000001c00189947 */ /* 0x000fea0003800000 */
[----:B------:R-:W-:Y:S01]  /*2c40*/  ULDC.64 UR6, c[0x0][0x5b8] ;  /* 0x00016e0000067ab9 */ /* 0x000fe20000000a00 */
[----:B------:R-:W-:Y:S01]  /*2c50*/  ISETP.GE.AND P2, PT, R26, 0x1, PT ;  /* 0x000000011a00780c */ /* 0x000fe20003f46270 */
[----:B------:R-:W-:Y:S01]  /*2c60*/  IMAD.WIDE.U32 R24, R5, UR6, R24 ;  /* 0x0000000605187c25 */ /* 0x000fe2000f8e0018 */
[----:B------:R-:W-:Y:S01]  /*2c70*/  ULDC.64 UR16, c[0x0][0x5a8] ;  /* 0x00016a0000107ab9 */ /* 0x000fe20000000a00 */
[----:B------:R-:W-:Y:S01]  /*2c80*/  BSSY B1, `(.L_x_41) ;  /* 0x000000f000017945 */ /* 0x000fe20003800000 */
[----:B------:R-:W-:Y:S01]  /*2c90*/  ISETP.LT.OR P5, PT, R6, 0x1, !P2 ;  /* 0x000000010600780c */ /* 0x000fe200057a1670 */
[----:B------:R-:W-:Y:S01]  /*2ca0*/  IMAD R4, R34, UR6, RZ ;  /* 0x0000000622047c24 */ /* 0x000fe2000f8e02ff */
[----:B------:R-:W-:-:S03]  /*2cb0*/  IADD3 R24, P1, R33, R24, RZ ;  /* 0x0000001821187210 */ /* 0x000fc60007f3e0ff */
[----:B------:R-:W-:Y:S01]  /*2cc0*/  IMAD R5, R5, UR7, R4 ;  /* 0x0000000705057c24 */ /* 0x000fe2000f8e0204 */
[----:B------:R-:W-:Y:S02]  /*2cd0*/  ULDC.64 UR6, c[0x0][0x5b0] ;  /* 0x00016c0000067ab9 */ /* 0x000fe40000000a00 */
[----:B------:R-:W-:Y:S02]  /*2ce0*/  IMAD R27, R29, UR6, RZ ;  /* 0x000000061d1b7c24 */ /* 0x000fe4000f8e02ff */
[----:B------:R-:W-:Y:S02]  /*2cf0*/  IADD3.X R25, R32, R25, R5, P1, !PT ;  /* 0x0000001920197210 */ /* 0x000fe40000ffe405 */
[C---:B------:R-:W-:Y:S02]  /*2d00*/  IMAD R27, R28.reuse, UR7, R27 ;  /* 0x000000071c1b7c24 */ /* 0x040fe4000f8e021b */
[----:B------:R-:W-:-:S03]  /*2d10*/  IMAD.WIDE.U32 R4, R28, UR6, R24 ;  /* 0x000000061c047c25 */ /* 0x000fc6000f8e0018 */
[----:B------:R-:W-:-:S04]  /*2d20*/  IADD3 R4, P1, R4, UR16, RZ ;  /* 0x0000001004047c10 */ /* 0x000fc8000ff3e0ff */
[--C-:B------:R-:W-:Y:S02]  /*2d30*/  IADD3.X R5, R5, UR17, R27.reuse, P1, !PT ;  /* 0x0000001105057c10 */ /* 0x100fe40008ffe41b */
[----:B------:R-:W-:Y:S01]  /*2d40*/  PRMT R27, RZ, 0x7610, R27 ;  /* 0x00007610ff1b7816 */ /* 0x000fe2000000001b */
[----:B------:R-:W-:Y:S06]  /*2d50*/  @P5 BRA `(.L_x_42) ;  /* 0x0000000000045947 */ /* 0x000fec0003800000 */
[----:B------:R0:W5:Y:S02]  /*2d60*/  LDG.E.U8 R27, desc[UR20][R4.64] ;  /* 0x00000014041b7981 */ /* 0x000164000c1e1100 */
.L_x_42:
[----:B------:R-:W-:Y:S05]  /*2d70*/  BSYNC B1 ;  /* 0x0000000000017941 */ /* 0x000fea0003800000 */
.L_x_41:
[----:B-----5:R-:W-:Y:S01]  /*2d80*/  LOP3.LUT R27, R27, 0xff, RZ, 0xc0, !PT ;  /* 0x000000ff1b1b7812 */ /* 0x020fe200078ec0ff */
[----:B------:R-:W-:Y:S01]  /*2d90*/  BSSY B1, `(.L_x_43) ;  /* 0x000000c000017945 */ /* 0x000fe20003800000 */
[----:B------:R-:W-:Y:S02]  /*2da0*/  ISETP.GE.AND P1, PT, R26, 0x2, PT ;  /* 0x000000021a00780c */ /* 0x000fe40003f26270 */
[----:B------:R-:W-:Y:S02]  /*2db0*/  F2FP.F16.E4M3.UNPACK_B R27, R27 ;  /* 0x0000001bff1b723e */ /* 0x000fe400020006ff */
[----:B------:R-:W-:-:S03]  /*2dc0*/  ISETP.LT.OR P3, PT, R6, 0x1, !P1 ;  /* 0x000000010600780c */ /* 0x000fc60004f61670 */
[----:B------:R-:W-:-:S05]  /*2dd0*/  HADD2.F32 R27, -RZ, R27.H0_H0 ;  /* 0x2000001bff1b7230 */ /* 0x000fca0000004100 */
[----:B------:R-:W-:Y:S01]  /*2de0*/  FMUL R30, R27, R16 ;  /* 0x000000101b1e7220 */ /* 0x000fe20000400000 */
[----:B------:R-:W-:-:S03]  /*2df0*/  PRMT R27, RZ, 0x7610, R27 ;  /* 0x00007610ff1b7816 */ /* 0x000fc6000000001b */
[----:B------:R-:W-:-:S05]  /*2e00*/  FFMA R30, R83, R13, R30 ;  /* 0x0000000d531e7223 */ /* 0x000fca000000001e */
[----:B------:R-:W-:-:S05]  /*2e10*/  F2FP.SATFINITE.E4M3.F32.PACK_AB_MERGE_C R31, RZ, R30, RZ ;  /* 0x0000001eff1f723e */ /* 0x000fca00048070ff */
[----:B------:R1:W-:Y:S01]  /*2e20*/  @!P5 STG.E.U8 desc[UR20][R18.64], R31 ;  /* 0x0000001f1200d986 */ /* 0x0003e2000c101114 */
[----:B------:R-:W-:Y:S05]  /*2e30*/  @P3 BRA `(.L_x_44) ;  /* 0x0000000000043947 */ /* 0x000fea0003800000 */
[----:B------:R2:W5:Y:S02]  /*2e40*/  LDG.E.U8 R27, desc[UR20][R4.64+0x1] ;  /* 0x00000114041b7981 */ /* 0x000564000c1e1100 */
.L_x_44:
[----:B------:R-:W-:Y:S05]  /*2e50*/  BSYNC B1 ;  /* 0x0000000000017941 */ /* 0x000fea0003800000 */
.L_x_43:
[----:B-----5:R-:W-:Y:S01]  /*2e60*/  LOP3.LUT R27, R27, 0xff, RZ, 0xc0, !PT ;  /* 0x000000ff1b1b7812 */ /* 0x020fe200078ec0ff */
[----:B------:R-:W-:Y:S01]  /*2e70*/  BSSY B1, `(.L_x_45) ;  /* 0x0000012000017945 */ /* 0x000fe20003800000 */
[----:B-1----:R-:W-:Y:S02]  /*2e80*/  IADD3 R31, P5, R28, 0x8, RZ ;  /* 0x000000081c1f7810 */ /* 0x002fe40007fbe0ff */
[----:B------:R-:W-:Y:S02]  /*2e90*/  F2FP.F16.E4M3.UNPACK_B R27, R27 ;  /* 0x0000001bff1b723e */ /* 0x000fe400020006ff */
[----:B------:R-:W-:Y:S01]  /*2ea0*/  ISETP.LT.OR P2, PT, R6, 0x9, !P2 ;  /* 0x000000090600780c */ /* 0x000fe20005741670 */
[----:B------:R-:W-:Y:S02]  /*2eb0*/  IMAD.X R28, RZ, RZ, R29, P5 ;  /* 0x000000ffff1c7224 */ /* 0x000fe400028e061d */
[----:B------:R-:W-:Y:S02]  /*2ec0*/  HADD2.F32 R27, -RZ, R27.H0_H0 ;  /* 0x2000001bff1b7230 */ /* 0x000fe40000004100 */
[----:B------:R-:W-:-:S02]  /*2ed0*/  IMAD R28, R28, UR6, RZ ;  /* 0x000000061c1c7c24 */ /* 0x000fc4000f8e02ff */
[----:B------:R-:W-:-:S04]  /*2ee0*/  IMAD.WIDE.U32 R24, R31, UR6, R24 ;  /* 0x000000061f187c25 */ /* 0x000fc8000f8e0018 */
[----:B------:R-:W-:Y:S01]  /*2ef0*/  FMUL R27, R27, R16 ;  /* 0x000000101b1b7220 */ /* 0x000fe20000400000 */
[----:B------:R-:W-:-:S03]  /*2f00*/  IMAD R31, R31, UR7, R28 ;  /* 0x000000071f1f7c24 */ /* 0x000fc6000f8e021c */
[----:B------:R-:W-:Y:S01]  /*2f10*/  FFMA R27, R84, R13, R27 ;  /* 0x0000000d541b7223 */ /* 0x000fe2000000001b */
[----:B------:R-:W-:-:S04]  /*2f20*/  IADD3 R24, P5, R24, UR16, RZ ;  /* 0x0000001018187c10 */ /* 0x000fc8000ffbe0ff */
[----:B------:R-:W-:Y:S02]  /*2f30*/  F2FP.SATFINITE.E4M3.F32.PACK_AB_MERGE_C R29, RZ, R27, RZ ;  /* 0x0000001bff1d723e */ /* 0x000fe400048070ff */
[----:B------:R-:W-:Y:S02]  /*2f40*/  IADD3.X R25, R25, UR17, R31, P5, !PT ;  /* 0x0000001119197c10 */ /* 0x000fe4000affe41f */
[----:B------:R-:W-:Y:S01]  /*2f50*/  PRMT R27, RZ, 0x7610, R27 ;  /* 0x00007610ff1b7816 */ /* 0x000fe2000000001b */
[----:B------:R1:W-:Y:S01]  /*2f60*/  @!P3 STG.E.U8 desc[UR20][R18.64+0x1], R29 ;  /* 0x0000011d1200b986 */ /* 0x0003e2000c101114 */
[----:B------:R-:W-:Y:S05]  /*2f70*/  @P2 BRA `(.L_x_46) ;  /* 0x0000000000042947 */ /* 0x000fea0003800000 */
[----:B------:R3:W5:Y:S02]  /*2f80*/  LDG.E.U8 R27, desc[UR20][R24.64] ;  /* 0x00000014181b7981 */ /* 0x000764000c1e1100 */
.L_x_46:
[----:B------:R-:W-:Y:S05]  /*2f90*/  BSYNC B1 ;  /* 0x0000000000017941 */ /* 0x000fea0003800000 */
.L_x_45:
[----:B-----5:R-:W-:Y:S01]  /*2fa0*/  LOP3.LUT R27, R27, 0xff, RZ, 0xc0, !PT ;  /* 0x000000ff1b1b7812 */ /* 0x020fe200078ec0ff */
[----:B------:R-:W-:Y:S01]  /*2fb0*/  BSSY B1, `(.L_x_47) ;  /* 0x000000b000017945 */ /* 0x000fe20003800000 */
[----:B------:R-:W-:Y:S02]  /*2fc0*/  ISETP.LT.OR P1, PT, R6, 0x9, !P1 ;  /* 0x000000090600780c */ /* 0x000fe40004f21670 */
[----:B------:R-:W-:-:S05]  /*2fd0*/  F2FP.F16.E4M3.UNPACK_B R27, R27 ;  /* 0x0000001bff1b723e */ /* 0x000fca00020006ff */
[----:B------:R-:W-:-:S05]  /*2fe0*/  HADD2.F32 R27, -RZ, R27.H0_H0 ;  /* 0x2000001bff1b7230 */ /* 0x000fca0000004100 */
[----:B------:R-:W-:Y:S01]  /*2ff0*/  FMUL R28, R27, R16 ;  /* 0x000000101b1c7220 */ /* 0x000fe20000400000 */
[----:B------:R-:W-:-:S03]  /*3000*/  PRMT R27, RZ, 0x7610, R27 ;  /* 0x00007610ff1b7816 */ /* 0x000fc6000000001b */
[----:B------:R-:W-:-:S05]  /*3010*/  FFMA R28, R81, R13, R28 ;  /* 0x0000000d511c7223 */ /* 0x000fca000000001c */
[----:B-1----:R-:W-:-:S05]  /*3020*/  F2FP.SATFINITE.E4M3.F32.PACK_AB_MERGE_C R29, RZ, R28, RZ ;  /* 0x0000001cff1d723e */ /* 0x002fca00048070ff */
[----:B------:R1:W-:Y:S01]  /*3030*/  @!P2 STG.E.U8 desc[UR20][R14.64], R29 ;  /* 0x0000001d0e00a986 */ /* 0x0003e2000c101114 */
[----:B------:R-:W-:Y:S05]  /*3040*/  @P1 BRA `(.L_x_48) ;  /* 0x0000000000041947 */ /* 0x000fea0003800000 */
[----:B------:R4:W5:Y:S02]  /*3050*/  LDG.E.U8 R27, desc[UR20][R24.64+0x1] ;  /* 0x00000114181b7981 */ /* 0x000964000c1e1100 */
.L_x_48:
[----:B------:R-:W-:Y:S05]  /*3060*/  BSYNC B1 ;  /* 0x0000000000017941 */ /* 0x000fea0003800000 */
.L_x_47:
[----:B-----5:R-:W-:Y:S01]  /*3070*/  LOP3.LUT R27, R27, 0xff, RZ, 0xc0, !PT ;  /* 0x000000ff1b1b7812 */ /* 0x020fe200078ec0ff */
[----:B------:R-:W-:Y:S01]  /*3080*/  BSSY B1, `(.L_x_49) ;  /* 0x000000c000017945 */ /* 0x000fe20003800000 */
[----:B------:R-:W-:Y:S02]  /*3090*/  ISETP.GE.AND P2, PT, R26, 0x9, PT ;  /* 0x000000091a00780c */ /* 0x000fe40003f46270 */
[----:B------:R-:W-:Y:S02]  /*30a0*/  F2FP.F16.E4M3.UNPACK_B R27, R27 ;  /* 0x0000001bff1b723e */ /* 0x000fe400020006ff */
[----:B------:R-:W-:-:S03]  /*30b0*/  ISETP.LT.OR P3, PT, R6, 0x1, !P2 ;  /* 0x000000010600780c */ /* 0x000fc60005761670 */
[----:B------:R-:W-:-:S05]  /*30c0*/  HADD2.F32 R27, -RZ, R27.H0_H0 ;  /* 0x2000001bff1b7230 */ /* 0x000fca0000004100 */
[----:B------:R-:W-:-:S04]  /*30d0*/  FMUL R27, R27, R16 ;  /* 0x000000101b1b7220 */ /* 0x000fc80000400000 */
[----:B------:R-:W-:-:S05]  /*30e0*/  FFMA R27, R82, R13, R27 ;  /* 0x0000000d521b7223 */ /* 0x000fca000000001b */
[----:B-1----:R-:W-:Y:S02]  /*30f0*/  F2FP.SATFINITE.E4M3.F32.PACK_AB_MERGE_C R29, RZ, R27, RZ ;  /* 0x0000001bff1d723e */ /* 0x002fe400048070ff */
[----:B------:R-:W-:-:S03]  /*3100*/  PRMT R27, RZ, 0x7610, R27 ;  /* 0x00007610ff1b7816 */ /* 0x000fc6000000001b */
[----:B------:R1:W-:Y:S01]  /*3110*/  @!P1 STG.E.U8 desc[UR20][R14.64+0x1], R29 ;  /* 0x0000011d0e009986 */ /* 0x0003e2000c101114 */
[----:B------:R-:W-:Y:S05]  /*3120*/  @P3 BRA `(.L_x_50) ;  /* 0x0000000000043947 */ /* 0x000fea0003800000 */
[----:B------:R0:W5:Y:S02]  /*3130*/  LDG.E.U8 R27, desc[UR20][R4.64+0x8] ;  /* 0x00000814041b7981 */ /* 0x000164000c1e1100 */
.L_x_50:
[----:B------:R-:W-:Y:S05]  /*3140*/  BSYNC B1 ;  /* 0x0000000000017941 */ /* 0x000fea0003800000 */
.L_x_49:
        /* <DEDUP_REMOVED lines=13> */
.L_x_52:
[----:B------:R-:W-:Y:S05]  /*3220*/  BSYNC B1 ;  /* 0x0000000000017941 */ /* 0x000fea0003800000 */
.L_x_51:
[----:B-----5:R-:W-:Y:S01]  /*3230*/  LOP3.LUT R27, R27, 0xff, RZ, 0xc0, !PT ;  /* 0x000000ff1b1b7812 */ /* 0x020fe200078ec0ff */
[----:B------:R-:W-:Y:S01]  /*3240*/  BSSY B1, `(.L_x_53) ;  /* 0x000000b000017945 */ /* 0x000fe20003800000 */
[----:B------:R-:W-:Y:S02]  /*3250*/  ISETP.LT.OR P2, PT, R6, 0x9, !P2 ;  /* 0x000000090600780c */ /* 0x000fe40005741670 */
[----:B------:R-:W-:-:S05]  /*3260*/  F2FP.F16.E4M3.UNPACK_B R27, R27 ;  /* 0x0000001bff1b723e */ /* 0x000fca00020006ff */
        /* <DEDUP_REMOVED lines=8> */
.L_x_54:
[----:B------:R-:W-:Y:S05]  /*32f0*/  BSYNC B1 ;  /* 0x0000000000017941 */ /* 0x000fea0003800000 */
.L_x_53:
        /* <DEDUP_REMOVED lines=12> */
.L_x_56:
[----:B------:R-:W-:Y:S05]  /*33c0*/  BSYNC B1 ;  /* 0x0000000000017941 */ /* 0x000fea0003800000 */
.L_x_55:
        /* <DEDUP_REMOVED lines=13> */
.L_x_58:
[----:B------:R-:W-:Y:S05]  /*34a0*/  BSYNC B1 ;  /* 0x0000000000017941 */ /* 0x000fea0003800000 */
.L_x_57:
        /* <DEDUP_REMOVED lines=13> */
.L_x_60:
[----:B------:R-:W-:Y:S05]  /*3580*/  BSYNC B1 ;  /* 0x0000000000017941 */ /* 0x000fea0003800000 */
.L_x_59:
        /* <DEDUP_REMOVED lines=12> */
.L_x_62:
[----:B------:R-:W-:Y:S05]  /*3650*/  BSYNC B1 ;  /* 0x0000000000017941 */ /* 0x000fea0003800000 */
.L_x_61:
        /* <DEDUP_REMOVED lines=12> */
.L_x_64:
[----:B------:R-:W-:Y:S05]  /*3720*/  BSYNC B1 ;  /* 0x0000000000017941 */ /* 0x000fea0003800000 */
.L_x_63:
        /* <DEDUP_REMOVED lines=13> */
.L_x_66:
[----:B------:R-:W-:Y:S05]  /*3800*/  BSYNC B1 ;  /* 0x0000000000017941 */ /* 0x000fea0003800000 */
.L_x_65:
        /* <DEDUP_REMOVED lines=13> */
.L_x_68:
[----:B------:R-:W-:Y:S05]  /*38e0*/  BSYNC B1 ;  /* 0x0000000000017941 */ /* 0x000fea0003800000 */
.L_x_67:
        /* <DEDUP_REMOVED lines=12> */
.L_x_70:
[----:B------:R-:W-:Y:S05]  /*39b0*/  BSYNC B1 ;  /* 0x0000000000017941 */ /* 0x000fea0003800000 */
.L_x_69:
        /* <DEDUP_REMOVED lines=12> */
.L_x_72:
[----:B------:R-:W-:Y:S05]  /*3a80*/  BSYNC B1 ;  /* 0x0000000000017941 */ /* 0x000fea0003800000 */
.L_x_71:
        /* <DEDUP_REMOVED lines=13> */
.L_x_74:
[----:B------:R-:W-:Y:S05]  /*3b60*/  BSYNC B1 ;  /* 0x0000000000017941 */ /* 0x000fea0003800000 */
.L_x_73:
        /* <DEDUP_REMOVED lines=13> */
.L_x_76:
[----:B------:R-:W-:Y:S05]  /*3c40*/  BSYNC B1 ;  /* 0x0000000000017941 */ /* 0x000fea0003800000 */
.L_x_75:
        /* <DEDUP_REMOVED lines=12> */
.L_x_78:
[----:B------:R-:W-:Y:S05]  /*3d10*/  BSYNC B1 ;  /* 0x0000000000017941 */ /* 0x000fea0003800000 */
.L_x_77:
        /* <DEDUP_REMOVED lines=12> */
.L_x_80:
[----:B------:R-:W-:Y:S05]  /*3de0*/  BSYNC B1 ;  /* 0x0000000000017941 */ /* 0x000fea0003800000 */
.L_x_79:
        /* <DEDUP_REMOVED lines=13> */
.L_x_82:
[----:B------:R-:W-:Y:S05]  /*3ec0*/  BSYNC B1 ;  /* 0x0000000000017941 */ /* 0x000fea0003800000 */
.L_x_81:
        /* <DEDUP_REMOVED lines=13> */
.L_x_84:
[----:B------:R-:W-:Y:S05]  /*3fa0*/  BSYNC B1 ;  /* 0x0000000000017941 */ /* 0x000fea0003800000 */
.L_x_83:
        /* <DEDUP_REMOVED lines=12> */
.L_x_86:
[----:B------:R-:W-:Y:S05]  /*4070*/  BSYNC B1 ;  /* 0x0000000000017941 */ /* 0x000fea0003800000 */
.L_x_85:
        /* <DEDUP_REMOVED lines=12> */
.L_x_88:
[----:B------:R-:W-:Y:S05]  /*4140*/  BSYNC B1 ;  /* 0x0000000000017941 */ /* 0x000fea0003800000 */
.L_x_87:
        /* <DEDUP_REMOVED lines=13> */
.L_x_90:
[----:B------:R-:W-:Y:S05]  /*4220*/  BSYNC B1 ;  /* 0x0000000000017941 */ /* 0x000fea0003800000 */
.L_x_89:
        /* <DEDUP_REMOVED lines=13> */
.L_x_92:
[----:B------:R-:W-:Y:S05]  /*4300*/  BSYNC B1 ;  /* 0x0000000000017941 */ /* 0x000fea0003800000 */
.L_x_91:
        /* <DEDUP_REMOVED lines=12> */
.L_x_94:
[----:B------:R-:W-:Y:S05]  /*43d0*/  BSYNC B1 ;  /* 0x0000000000017941 */ /* 0x000fea0003800000 */
.L_x_93:
        /* <DEDUP_REMOVED lines=12> */
.L_x_96:
[----:B------:R-:W-:Y:S05]  /*44a0*/  BSYNC B1 ;  /* 0x0000000000017941 */ /* 0x000fea0003800000 */
.L_x_95:
        /* <DEDUP_REMOVED lines=13> */
.L_x_98:
[----:B------:R-:W-:Y:S05]  /*4580*/  BSYNC B1 ;  /* 0x0000000000017941 */ /* 0x000fea0003800000 */
.L_x_97:
[----:B-----5:R-:W-:Y:S01]  /*4590*/  LOP3.LUT R27, R27, 0xff, RZ, 0xc0, !PT ;  /* 0x000000ff1b1b7812 */ /* 0x020fe200078ec0ff */
[----:B------:R-:W-:Y:S01]  /*45a0*/  BSSY B1, `(.L_x_99) ;  /* 0x000000c000017945 */ /* 0x000fe20003800000 */
[----:B------:R-:W-:Y:S02]  /*45b0*/  ISETP.GE.AND P1, PT, R26, 0x3a, PT ;  /* 0x0000003a1a00780c */ /* 0x000fe40003f26270 */
[----:B------:R-:W-:Y:S02]  /*45c0*/  F2FP.F16.E4M3.UNPACK_B R27, R27 ;  /* 0x0000001bff1b723e */ /* 0x000fe400020006ff */
[----:B------:R-:W-:-:S03]  /*45d0*/  ISETP.LT.OR P5, PT, R6, 0x1, !P1 ;  /* 0x000000010600780c */ /* 0x000fc60004fa1670 */
[----:B------:R-:W-:-:S05]  /*45e0*/  HADD2.F32 R27, -RZ, R27.H0_H0 ;  /* 0x2000001bff1b7230 */ /* 0x000fca0000004100 */
[----:B------:R-:W-:-:S04]  /*45f0*/  FMUL R28, R27, R16 ;  /* 0x000000101b1c7220 */ /* 0x000fc80000400000 */
[----:B------:R-:W-:Y:S01]  /*4600*/  FFMA R28, R23, R13, R28 ;  /* 0x0000000d171c7223 */ /* 0x000fe2000000001c */
[----:B------:R-:W-:-:S04]  /*4610*/  PRMT R23, RZ, 0x7610, R23 ;  /* 0x00007610ff177816 */ /* 0x000fc80000000017 */
[----:B------:R-:W-:-:S05]  /*4620*/  F2FP.SATFINITE.E4M3.F32.PACK_AB_MERGE_C R27, RZ, R28, RZ ;  /* 0x0000001cff1b723e */ /* 0x000fca00048070ff */
[----:B------:R0:W-:Y:S01]  /*4630*/  @!P3 STG.E.U8 desc[UR20][R18.64+0x38], R27 ;  /* 0x0000381b1200b986 */ /* 0x0001e2000c101114 */
[----:B------:R-:W-:Y:S05]  /*4640*/  @P5 BRA `(.L_x_100) ;  /* 0x0000000000045947 */ /* 0x000fea0003800000 */
[----:B------:R0:W5:Y:S02]  /*4650*/  LDG.E.U8 R23, desc[UR20][R4.64+0x39] ;  /* 0x0000391404177981 */ /* 0x000164000c1e1100 */
.L_x_100:
[----:B------:R-:W-:Y:S05]  /*4660*/  BSYNC B1 ;  /* 0x0000000000017941 */ /* 0x000fea0003800000 */
.L_x_99:
[----:B-----5:R-:W-:Y:S01]  /*4670*/  LOP3.LUT R23, R23, 0xff, RZ, 0xc0, !PT ;  /* 0x000000ff17177812 */ /* 0x020fe200078ec0ff */
[----:B------:R-:W-:Y:S01]  /*4680*/  BSSY B1, `(.L_x_101) ;  /* 0x000000b000017945 */ /* 0x000fe20003800000 */
[----:B------:R-:W-:Y:S02]  /*4690*/  ISETP.LT.OR P2, PT, R6, 0x9, !P2 ;  /* 0x000000090600780c */ /* 0x000fe40005741670 */
[----:B------:R-:W-:Y:S02]  /*46a0*/  F2FP.F16.E4M3.UNPACK_B R23, R23 ;  /* 0x00000017ff17723e */ /* 0x000fe400020006ff */
[----:B0-2---:R-:W-:-:S03]  /*46b0*/  PRMT R4, RZ, 0x7610, R4 ;  /* 0x00007610ff047816 */ /* 0x005fc60000000004 */
[----:B------:R-:W-:-:S05]  /*46c0*/  HADD2.F32 R23, -RZ, R23.H0_H0 ;  /* 0x20000017ff177230 */ /* 0x000fca0000004100 */
[----:B------:R-:W-:-:S04]  /*46d0*/  FMUL R23, R23, R16 ;  /* 0x0000001017177220 */ /* 0x000fc80000400000 */
[----:B------:R-:W-:-:S05]  /*46e0*/  FFMA R23, R56, R13, R23 ;  /* 0x0000000d38177223 */ /* 0x000fca0000000017 */
[----:B------:R-:W-:-:S05]  /*46f0*/  F2FP.SATFINITE.E4M3.F32.PACK_AB_MERGE_C R23, RZ, R23, RZ ;  /* 0x00000017ff17723e */ /* 0x000fca00048070ff */
[----:B------:R0:W-:Y:S01]  /*4700*/  @!P5 STG.E.U8 desc[UR20][R18.64+0x39], R23 ;  /* 0x000039171200d986 */ /* 0x0001e2000c101114 */
[----:B------:R-:W-:Y:S05]  /*4710*/  @P2 BRA `(.L_x_102) ;  /* 0x0000000000042947 */ /* 0x000fea0003800000 */
[----:B------:R2:W5:Y:S02]  /*4720*/  LDG.E.U8 R4, desc[UR20][R24.64+0x38] ;  /* 0x0000381418047981 */ /* 0x000564000c1e1100 */
.L_x_102:
[----:B------:R-:W-:Y:S05]  /*4730*/  BSYNC B1 ;  /* 0x0000000000017941 */ /* 0x000fea0003800000 */
.L_x_101:
[----:B-----5:R-:W-:Y:S01]  /*4740*/  LOP3.LUT R4, R4, 0xff, RZ, 0xc0, !PT ;  /* 0x000000ff04047812 */ /* 0x020fe200078ec0ff */
[----:B------:R-:W-:Y:S01]  /*4750*/  BSSY B1, `(.L_x_103) ;  /* 0x000000b000017945 */ /* 0x000fe20003800000 */
[----:B------:R-:W-:Y:S02]  /*4760*/  ISETP.LT.OR P1, PT, R6, 0x9, !P1 ;  /* 0x000000090600780c */ /* 0x000fe40004f21670 */
[----:B------:R-:W-:-:S05]  /*4770*/  F2FP.F16.E4M3.UNPACK_B R4, R4 ;  /* 0x00000004ff04723e */ /* 0x000fca00020006ff */
[----:B------:R-:W-:-:S05]  /*4780*/  HADD2.F32 R5, -RZ, R4.H0_H0 ;  /* 0x20000004ff057230 */ /* 0x000fca0000004100 */
[----:B------:R-:W-:-:S04]  /*4790*/  FMUL R4, R5, R16 ;  /* 0x0000001005047220 */ /* 0x000fc80000400000 */
[----:B------:R-:W-:-:S05]  /*47a0*/  FFMA R4, R21, R13, R4 ;  /* 0x0000000d15047223 */ /* 0x000fca0000000004 */
[----:B------:R-:W-:Y:S02]  /*47b0*/  F2FP.SATFINITE.E4M3.F32.PACK_AB_MERGE_C R5, RZ, R4, RZ ;  /* 0x00000004ff05723e */ /* 0x000fe400048070ff */
[----:B------:R-:W-:-:S03]  /*47c0*/  PRMT R4, RZ, 0x7610, R4 ;  /* 0x00007610ff047816 */ /* 0x000fc60000000004 */
[----:B------:R0:W-:Y:S01]  /*47d0*/  @!P2 STG.E.U8 desc[UR20][R14.64+0x38], R5 ;  /* 0x000038050e00a986 */ /* 0x0001e2000c101114 */
[----:B------:R-:W-:Y:S05]  /*47e0*/  @P1 BRA `(.L_x_104) ;  /* 0x0000000000041947 */ /* 0x000fea0003800000 */
[----:B------:R0:W5:Y:S02]  /*47f0*/  LDG.E.U8 R4, desc[UR20][R24.64+0x39] ;  /* 0x0000391418047981 */ /* 0x000164000c1e1100 */
.L_x_104:
[----:B------:R-:W-:Y:S05]  /*4800*/  BSYNC B1 ;  /* 0x0000000000017941 */ /* 0x000fea0003800000 */
.L_x_103:
[----:B------:R-:W-:Y:S05]  /*4810*/  @P1 BRA `(.L_x_105) ;  /* 0x0000000800601947 */ /* 0x000fea0003800000 */
[----:B-----5:R-:W-:-:S04]  /*4820*/  LOP3.LUT R4, R4, 0xff, RZ, 0xc0, !PT ;  /* 0x000000ff04047812 */ /* 0x020fc800078ec0ff */
[----:B------:R-:W-:-:S05]  /*4830*/  F2FP.F16.E4M3.UNPACK_B R4, R4 ;  /* 0x00000004ff04723e */ /* 0x000fca00020006ff */
[----:B0-----:R-:W-:-:S05]  /*4840*/  HADD2.F32 R5, -RZ, R4.H0_H0 ;  /* 0x20000004ff057230 */ /* 0x001fca0000004100 */
[----:B------:R-:W-:-:S04]  /*4850*/  FMUL R5, R5, R16 ;  /* 0x0000001005057220 */ /* 0x000fc80000400000 */
[----:B------:R-:W-:-:S05]  /*4860*/  FFMA R5, R22, R13, R5 ;  /* 0x0000000d16057223 */ /* 0x000fca0000000005 */
[----:B------:R-:W-:-:S05]  /*4870*/  F2FP.SATFINITE.E4M3.F32.PACK_AB_MERGE_C R5, RZ, R5, RZ ;  /* 0x00000005ff05723e */ /* 0x000fca00048070ff */
[----:B------:R0:W-:Y:S01]  /*4880*/  STG.E.U8 desc[UR20][R14.64+0x39], R5 ;  /* 0x000039050e007986 */ /* 0x0001e2000c101114 */
[----:B------:R-:W-:Y:S05]  /*4890*/  BRA `(.L_x_105) ;  /* 0x0000000800407947 */ /* 0x000fea0003800000 */
.L_x_40:
[----:B------:R-:W-:Y:S01]  /*48a0*/  ISETP.GE.AND P1, PT, R26, 0x2, PT ;  /* 0x000000021a00780c */ /* 0x000fe20003f26270 */
[-C--:B------:R-:W-:Y:S01]  /*48b0*/  FMUL R84, R84, R13.reuse ;  /* 0x0000000d54547220 */ /* 0x080fe20000400000 */
[----:B------:R-:W-:Y:S01]  /*48c0*/  ISETP.GE.AND P3, PT, R26, 0x1, PT ;  /* 0x000000011a00780c */ /* 0x000fe20003f66270 */
[-C--:B------:R-:W-:Y:S01]  /*48d0*/  FMUL R83, R83, R13.reuse ;  /* 0x0000000d53537220 */ /* 0x080fe20000400000 */
[C---:B------:R-:W-:Y:S01]  /*48e0*/  ISETP.LT.OR P5, PT, R6.reuse, 0x1, !P1 ;  /* 0x000000010600780c */ /* 0x040fe20004fa1670 */
[-C--:B------:R-:W-:Y:S01]  /*48f0*/  FMUL R81, R81, R13.reuse ;  /* 0x0000000d51517220 */ /* 0x080fe20000400000 */
[----:B------:R-:W-:Y:S01]  /*4900*/  ISETP.LT.OR P2, PT, R6, 0x1, !P3 ;  /* 0x000000010600780c */ /* 0x000fe20005f41670 */
[-C--:B------:R-:W-:Y:S01]  /*4910*/  FMUL R82, R82, R13.reuse ;  /* 0x0000000d52527220 */ /* 0x080fe20000400000 */
[----:B------:R-:W-:Y:S01]  /*4920*/  ISETP.LT.OR P3, PT, R6, 0x9, !P3 ;  /* 0x000000090600780c */ /* 0x000fe20005f61670 */
[-C--:B------:R-:W-:Y:S01]  /*4930*/  FMUL R79, R79, R13.reuse ;  /* 0x0000000d4f4f7220 */ /* 0x080fe20000400000 */
[----:B------:R-:W-:Y:S01]  /*4940*/  F2FP.SATFINITE.E4M3.F32.PACK_AB_MERGE_C R5, RZ, R84, RZ ;  /* 0x00000054ff05723e */ /* 0x000fe200048070ff */
[----:B------:R-:W-:Y:S01]  /*4950*/  FMUL R80, R80, R13 ;  /* 0x0000000d50507220 */ /* 0x000fe20000400000 */
[----:B------:R-:W-:Y:S01]  /*4960*/  F2FP.SATFINITE.E4M3.F32.PACK_AB_MERGE_C R83, RZ, R83, RZ ;  /* 0x00000053ff53723e */ /* 0x000fe200048070ff */
[----:B------:R-:W-:Y:S01]  /*4970*/  FMUL R77, R77, R13 ;  /* 0x0000000d4d4d7220 */ /* 0x000fe20000400000 */
[----:B------:R-:W-:Y:S01]  /*4980*/  F2FP.SATFINITE.E4M3.F32.PACK_AB_MERGE_C R81, RZ, R81, RZ ;  /* 0x00000051ff51723e */ /* 0x000fe200048070ff */
[-C--:B------:R-:W-:Y:S01]  /*4990*/  FMUL R78, R78, R13.reuse ;  /* 0x0000000d4e4e7220 */ /* 0x080fe20000400000 */
[----:B------:R-:W-:Y:S01]  /*49a0*/  ISETP.LT.OR P1, PT, R6, 0x9, !P1 ;  /* 0x000000090600780c */ /* 0x000fe20004f21670 */
[----:B------:R0:W-:Y:S01]  /*49b0*/  @!P5 STG.E.U8 desc[UR20][R18.64+0x1], R5 ;  /* 0x000001051200d986 */ /* 0x0001e2000c101114 */
[C---:B------:R-:W-:Y:S01]  /*49c0*/  ISETP.GE.AND P5, PT, R26.reuse, 0x9, PT ;  /* 0x000000091a00780c */ /* 0x040fe20003fa6270 */
[----:B------:R-:W-:Y:S01]  /*49d0*/  FMUL R75, R75, R13 ;  /* 0x0000000d4b4b7220 */ /* 0x000fe20000400000 */
[----:B------:R-:W-:Y:S01]  /*49e0*/  F2FP.SATFINITE.E4M3.F32.PACK_AB_MERGE_C R79, RZ, R79, RZ ;  /* 0x0000004fff4f723e */ /* 0x000fe200048070ff */
[----:B------:R-:W-:Y:S01]  /*49f0*/  @!P2 STG.E.U8 desc[UR20][R18.64], R83 ;  /* 0x000000531200a986 */ /* 0x000fe2000c101114 */
[----:B------:R-:W-:Y:S01]  /*4a00*/  ISETP.GE.AND P2, PT, R26, 0xa, PT ;  /* 0x0000000a1a00780c */ /* 0x000fe20003f46270 */
[-C--:B------:R-:W-:Y:S01]  /*4a10*/  FMUL R76, R76, R13.reuse ;  /* 0x0000000d4c4c7220 */ /* 0x080fe20000400000 */
[----:B------:R-:W-:Y:S01]  /*4a20*/  F2FP.SATFINITE.E4M3.F32.PACK_AB_MERGE_C R25, RZ, R80, RZ ;  /* 0x00000050ff19723e */ /* 0x000fe200048070ff */
[----:B------:R-:W-:Y:S01]  /*4a30*/  @!P3 STG.E.U8 desc[UR20][R14.64], R81 ;  /* 0x000000510e00b986 */ /* 0x000fe2000c101114 */
[C---:B------:R-:W-:Y:S01]  /*4a40*/  ISETP.LT.OR P3, PT, R6.reuse, 0x1, !P5 ;  /* 0x000000010600780c */ /* 0x040fe20006f61670 */
[-C--:B------:R-:W-:Y:S01]  /*4a50*/  FMUL R73, R73, R13.reuse ;  /* 0x0000000d49497220 */ /* 0x080fe20000400000 */
[----:B------:R-:W-:Y:S01]  /*4a60*/  ISETP.LT.OR P6, PT, R6, 0x1, !P2 ;  /* 0x000000010600780c */ /* 0x000fe200057c1670 */
[-C--:B------:R-:W-:Y:S01]  /*4a70*/  FMUL R74, R74, R13.reuse ;  /* 0x0000000d4a4a7220 */ /* 0x080fe20000400000 */
[----:B------:R-:W-:Y:S01]  /*4a80*/  ISETP.LT.OR P5, PT, R6, 0x9, !P5 ;  /* 0x000000090600780c */ /* 0x000fe20006fa1670 */
[-C--:B------:R-:W-:Y:S01]  /*4a90*/  FMUL R71, R71, R13.reuse ;  /* 0x0000000d47477220 */ /* 0x080fe20000400000 */
[----:B0-----:R-:W-:Y:S01]  /*4aa0*/  F2FP.SATFINITE.E4M3.F32.PACK_AB_MERGE_C R5, RZ, R82, RZ ;  /* 0x00000052ff05723e */ /* 0x001fe200048070ff */
[----:B------:R-:W-:Y:S01]  /*4ab0*/  FMUL R72, R72, R13 ;  /* 0x0000000d48487220 */ /* 0x000fe20000400000 */
[----:B------:R-:W-:Y:S01]  /*4ac0*/  F2FP.SATFINITE.E4M3.F32.PACK_AB_MERGE_C R77, RZ, R77, RZ ;  /* 0x0000004dff4d723e */ /* 0x000fe200048070ff */
[-C--:B------:R-:W-:Y:S01]  /*4ad0*/  FMUL R69, R69, R13.reuse ;  /* 0x0000000d45457220 */ /* 0x080fe20000400000 */
[----:B------:R-:W-:Y:S01]  /*4ae0*/  ISETP.LT.OR P2, PT, R6, 0x9, !P2 ;  /* 0x000000090600780c */ /* 0x000fe20005741670 */
[----:B------:R0:W-:Y:S01]  /*4af0*/  @!P1 STG.E.U8 desc[UR20][R14.64+0x1], R5 ;  /* 0x000001050e009986 */ /* 0x0001e2000c101114 */
[----:B------:R-:W-:Y:S01]  /*4b00*/  ISETP.GE.AND P1, PT, R26, 0x12, PT ;  /* 0x000000121a00780c */ /* 0x000fe20003f26270 */
[----:B------:R-:W-:Y:S01]  /*4b10*/  FMUL R70, R70, R13 ;  /* 0x0000000d46467220 */ /* 0x000fe20000400000 */
[----:B------:R-:W-:Y:S01]  /*4b20*/  F2FP.SATFINITE.E4M3.F32.PACK_AB_MERGE_C R75, RZ, R75, RZ ;  /* 0x0000004bff4b723e */ /* 0x000fe200048070ff */
[----:B------:R-:W-:Y:S01]  /*4b30*/  @!P3 STG.E.U8 desc[UR20][R18.64+0x8], R79 ;  /* 0x0000084f1200b986 */ /* 0x000fe2000c101114 */
[----:B------:R-:W-:Y:S01]  /*4b40*/  ISETP.GE.AND P3, PT, R26, 0x11, PT ;  /* 0x000000111a00780c */ /* 0x000fe20003f66270 */
[----:B------:R-:W-:Y:S01]  /*4b50*/  FMUL R68, R68, R13 ;  /* 0x0000000d44447220 */ /* 0x000fe20000400000 */
[----:B------:R-:W-:Y:S01]  /*4b60*/  F2FP.SATFINITE.E4M3.F32.PACK_AB_MERGE_C R73, RZ, R73, RZ ;  /* 0x00000049ff49723e */ /* 0x000fe200048070ff */
[----:B------:R1:W-:Y:S01]  /*4b70*/  @!P6 STG.E.U8 desc[UR20][R18.64+0x9], R25 ;  /* 0x000009191200e986 */ /* 0x0003e2000c101114 */
[C---:B------:R-:W-:Y:S01]  /*4b80*/  ISETP.LT.OR P6, PT, R6.reuse, 0x1, !P1 ;  /* 0x000000010600780c */ /* 0x040fe20004fc1670 */
[-C--:B------:R-:W-:Y:S01]  /*4b90*/  FMUL R67, R67, R13.reuse ;  /* 0x0000000d43437220 */ /* 0x080fe20000400000 */
[C---:B------:R-:W-:Y:S01]  /*4ba0*/  ISETP.LT.OR P1, PT, R6.reuse, 0x9, !P1 ;  /* 0x000000090600780c */ /* 0x040fe20004f21670 */
[----:B------:R-:W-:Y:S01]  /*4bb0*/  @!P5 STG.E.U8 desc[UR20][R14.64+0x8], R77 ;  /* 0x0000084d0e00d986 */ /* 0x000fe2000c101114 */
[C---:B------:R-:W-:Y:S01]  /*4bc0*/  ISETP.LT.OR P5, PT, R6.reuse, 0x1, !P3 ;  /* 0x000000010600780c */ /* 0x040fe20005fa1670 */
[-C--:B------:R-:W-:Y:S01]  /*4bd0*/  FMUL R65, R65, R13.reuse ;  /* 0x0000000d41417220 */ /* 0x080fe20000400000 */
[----:B------:R-:W-:Y:S01]  /*4be0*/  ISETP.LT.OR P3, PT, R6, 0x9, !P3 ;  /* 0x000000090600780c */ /* 0x000fe20005f61670 */
[-C--:B------:R-:W-:Y:S01]  /*4bf0*/  FMUL R66, R66, R13.reuse ;  /* 0x0000000d42427220 */ /* 0x080fe20000400000 */
[----:B0-----:R-:W-:Y:S01]  /*4c00*/  F2FP.SATFINITE.E4M3.F32.PACK_AB_MERGE_C R5, RZ, R78, RZ ;  /* 0x0000004eff05723e */ /* 0x001fe200048070ff */
[----:B------:R-:W-:Y:S01]  /*4c10*/  FMUL R64, R64, R13 ;  /* 0x0000000d40407220 */ /* 0x000fe20000400000 */
[----:B------:R-:W-:Y:S01]  /*4c20*/  F2FP.SATFINITE.E4M3.F32.PACK_AB_MERGE_C R71, RZ, R71, RZ ;  /* 0x00000047ff47723e */ /* 0x000fe200048070ff */
[-C--:B------:R-:W-:Y:S01]  /*4c30*/  FMUL R63, R63, R13.reuse ;  /* 0x0000000d3f3f7220 */ /* 0x080fe20000400000 */
[----:B-1----:R-:W-:Y:S01]  /*4c40*/  F2FP.SATFINITE.E4M3.F32.PACK_AB_MERGE_C R25, RZ, R76, RZ ;  /* 0x0000004cff19723e */ /* 0x002fe200048070ff */
[----:B------:R0:W-:Y:S01]  /*4c50*/  @!P2 STG.E.U8 desc[UR20][R14.64+0x9], R5 ;  /* 0x000009050e00a986 */ /* 0x0001e2000c101114 */
[C---:B------:R-:W-:Y:S01]  /*4c60*/  ISETP.GE.AND P2, PT, R26.reuse, 0x1a, PT ;  /* 0x0000001a1a00780c */ /* 0x040fe20003f46270 */
        /* <DEDUP_REMOVED lines=29> */
[----:B------:R-:W-:Y:S01]  /*4e40*/  ISETP.LT.OR P6, PT, R6, 0x1, !P3 ;  /* 0x000000010600780c */ /* 0x000fe20005fc1670 */
[----:B------:R-:W-:Y:S01]  /*4e50*/  FMUL R22, R22, R13 ;  /* 0x0000000d16167220 */ /* 0x000fe20000400000 */
[C---:B------:R-:W-:Y:S01]  /*4e60*/  ISETP.LT.OR P3, PT, R6.reuse, 0x9, !P3 ;  /* 0x000000090600780c */ /* 0x040fe20005f61670 */
[----:B------:R-:W-:Y:S01]  /*4e70*/  @!P5 STG.E.U8 desc[UR20][R14.64+0x18], R69 ;  /* 0x000018450e00d986 */ /* 0x000fe2000c101114 */
[----:B------:R-:W-:-:S02]  /*4e80*/  ISETP.LT.OR P5, PT, R6, 0x1, !P1 ;  /* 0x000000010600780c */ /* 0x000fc40004fa1670 */
[----:B0-----:R-:W-:Y:S02]  /*4e90*/  F2FP.SATFINITE.E4M3.F32.PACK_AB_MERGE_C R5, RZ, R70, RZ ;  /* 0x00000046ff05723e */ /* 0x001fe400048070ff */
[----:B------:R-:W-:Y:S02]  /*4ea0*/  ISETP.LT.OR P1, PT, R6, 0x9, !P1 ;  /* 0x000000090600780c */ /* 0x000fe40004f21670 */
[----:B------:R-:W-:Y:S01]  /*4eb0*/  F2FP.SATFINITE.E4M3.F32.PACK_AB_MERGE_C R59, RZ, R59, RZ ;  /* 0x0000003bff3b723e */ /* 0x000fe200048070ff */
[----:B------:R0:W-:Y:S01]  /*4ec0*/  @!P2 STG.E.U8 desc[UR20][R14.64+0x19], R5 ;  /* 0x000019050e00a986 */ /* 0x0001e2000c101114 */
[----:B-1----:R-:W-:Y:S02]  /*4ed0*/  F2FP.SATFINITE.E4M3.F32.PACK_AB_MERGE_C R25, RZ, R68, RZ ;  /* 0x00000044ff19723e */ /* 0x002fe400048070ff */
[----:B------:R-:W-:Y:S01]  /*4ee0*/  ISETP.GE.AND P2, PT, R26, 0x2a, PT ;  /* 0x0000002a1a00780c */ /* 0x000fe20003f46270 */
[----:B------:R-:W-:Y:S01]  /*4ef0*/  @!P6 STG.E.U8 desc[UR20][R18.64+0x20], R67 ;  /* 0x000020431200e986 */ /* 0x000fe2000c101114 */
[----:B------:R-:W-:-:S02]  /*4f00*/  F2FP.SATFINITE.E4M3.F32.PACK_AB_MERGE_C R57, RZ, R57, RZ ;  /* 0x00000039ff39723e */ /* 0x000fc400048070ff */
[----:B------:R-:W-:Y:S01]  /*4f10*/  F2FP.SATFINITE.E4M3.F32.PACK_AB_MERGE_C R23, RZ, R23, RZ ;  /* 0x00000017ff17723e */ /* 0x000fe200048070ff */
[----:B------:R1:W-:Y:S01]  /*4f20*/  @!P5 STG.E.U8 desc[UR20][R18.64+0x21], R25 ;  /* 0x000021191200d986 */ /* 0x0003e2000c101114 */
[----:B------:R-:W-:Y:S02]  /*4f30*/  ISETP.GE.AND P5, PT, R26, 0x29, PT ;  /* 0x000000291a00780c */ /* 0x000fe40003fa6270 */
[----:B------:R-:W-:Y:S01]  /*4f40*/  F2FP.SATFINITE.E4M3.F32.PACK_AB_MERGE_C R21, RZ, R21, RZ ;  /* 0x00000015ff15723e */ /* 0x000fe200048070ff */
[----:B------:R-:W-:Y:S01]  /*4f50*/  @!P3 STG.E.U8 desc[UR20][R14.64+0x20], R65 ;  /* 0x000020410e00b986 */ /* 0x000fe2000c101114 */
[C---:B------:R-:W-:Y:S02]  /*4f60*/  ISETP.LT.OR P3, PT, R6.reuse, 0x1, !P2 ;  /* 0x000000010600780c */ /* 0x040fe40005761670 */
[C---:B------:R-:W-:Y:S02]  /*4f70*/  ISETP.LT.OR P6, PT, R6.reuse, 0x1, !P5 ;  /* 0x000000010600780c */ /* 0x040fe40006fc1670 */
[----:B------:R-:W-:-:S02]  /*4f80*/  ISETP.LT.OR P5, PT, R6, 0x9, !P5 ;  /* 0x000000090600780c */ /* 0x000fc40006fa1670 */
[----:B0-----:R-:W-:Y:S02]  /*4f90*/  F2FP.SATFINITE.E4M3.F32.PACK_AB_MERGE_C R5, RZ, R66, RZ ;  /* 0x00000042ff05723e */ /* 0x001fe400048070ff */
[----:B-1----:R-:W-:Y:S02]  /*4fa0*/  F2FP.SATFINITE.E4M3.F32.PACK_AB_MERGE_C R25, RZ, R64, RZ ;  /* 0x00000040ff19723e */ /* 0x002fe400048070ff */
[----:B------:R-:W-:Y:S01]  /*4fb0*/  ISETP.LT.OR P2, PT, R6, 0x9, !P2 ;  /* 0x000000090600780c */ /* 0x000fe20005741670 */
[----:B------:R0:W-:Y:S01]  /*4fc0*/  @!P1 STG.E.U8 desc[UR20][R14.64+0x21], R5 ;  /* 0x000021050e009986 */ /* 0x0001e2000c101114 */
[C---:B------:R-:W-:Y:S02]  /*4fd0*/  ISETP.GE.AND P1, PT, R26.reuse, 0x31, PT ;  /* 0x000000311a00780c */ /* 0x040fe40003f26270 */
[----:B------:R-:W-:Y:S01]  /*4fe0*/  F2FP.SATFINITE.E4M3.F32.PACK_AB_MERGE_C R27, RZ, R22, RZ ;  /* 0x00000016ff1b723e */ /* 0x000fe200048070ff */
[----:B------:R1:W-:Y:S01]  /*4ff0*/  @!P3 STG.E.U8 desc[UR20][R18.64+0x29], R25 ;  /* 0x000029191200b986 */ /* 0x0003e2000c101114 */
[----:B------:R-:W-:-:S03]  /*5000*/  ISETP.GE.AND P3, PT, R26, 0x32, PT ;  /* 0x000000321a00780c */ /* 0x000fc60003f66270 */
[----:B------:R-:W-:Y:S01]  /*5010*/  @!P6 STG.E.U8 desc[UR20][R18.64+0x28], R63 ;  /* 0x0000283f1200e986 */ /* 0x000fe2000c101114 */
[C---:B------:R-:W-:Y:S02]  /*5020*/  ISETP.LT.OR P6, PT, R6.reuse, 0x1, !P1 ;  /* 0x000000010600780c */ /* 0x040fe40004fc1670 */
[C---:B------:R-:W-:Y:S01]  /*5030*/  ISETP.LT.OR P1, PT, R6.reuse, 0x9, !P1 ;  /* 0x000000090600780c */ /* 0x040fe20004f21670 */
[----:B------:R-:W-:Y:S01]  /*5040*/  @!P5 STG.E.U8 desc[UR20][R14.64+0x28], R61 ;  /* 0x0000283d0e00d986 */ /* 0x000fe2000c101114 */
[C---:B------:R-:W-:Y:S02]  /*5050*/  ISETP.LT.OR P5, PT, R6.reuse, 0x1, !P3 ;  /* 0x000000010600780c */ /* 0x040fe40005fa1670 */
[----:B0-----:R-:W-:Y:S02]  /*5060*/  F2FP.SATFINITE.E4M3.F32.PACK_AB_MERGE_C R5, RZ, R62, RZ ;  /* 0x0000003eff05723e */ /* 0x001fe400048070ff */
[----:B-1----:R-:W-:Y:S02]  /*5070*/  F2FP.SATFINITE.E4M3.F32.PACK_AB_MERGE_C R25, RZ, R60, RZ ;  /* 0x0000003cff19723e */ /* 0x002fe400048070ff */
[----:B------:R-:W-:Y:S01]  /*5080*/  ISETP.LT.OR P3, PT, R6, 0x9, !P3 ;  /* 0x000000090600780c */ /* 0x000fe20005f61670 */
[----:B------:R0:W-:Y:S01]  /*5090*/  @!P2 STG.E.U8 desc[UR20][R14.64+0x29], R5 ;  /* 0x000029050e00a986 */ /* 0x0001e2000c101114 */
[----:B------:R-:W-:-:S03]  /*50a0*/  ISETP.GE.AND P2, PT, R26, 0x39, PT ;  /* 0x000000391a00780c */ /* 0x000fc60003f46270 */
[----:B------:R-:W-:Y:S01]  /*50b0*/  @!P6 STG.E.U8 desc[UR20][R18.64+0x30], R59 ;  /* 0x0000303b1200e986 */ /* 0x000fe2000c101114 */
[----:B------:R-:W-:-:S03]  /*50c0*/  ISETP.GE.AND P6, PT, R26, 0x3a, PT ;  /* 0x0000003a1a00780c */ /* 0x000fc60003fc6270 */
[----:B------:R1:W-:Y:S01]  /*50d0*/  @!P5 STG.E.U8 desc[UR20][R18.64+0x31], R25 ;  /* 0x000031191200d986 */ /* 0x0003e2000c101114 */
[C---:B------:R-:W-:Y:S02]  /*50e0*/  ISETP.LT.OR P5, PT, R6.reuse, 0x1, !P6 ;  /* 0x000000010600780c */ /* 0x040fe400077a1670 */
[C---:B------:R-:W-:Y:S01]  /*50f0*/  ISETP.LT.OR P6, PT, R6.reuse, 0x9, !P6 ;  /* 0x000000090600780c */ /* 0x040fe200077c1670 */
[----:B------:R2:W-:Y:S01]  /*5100*/  @!P1 STG.E.U8 desc[UR20][R14.64+0x30], R57 ;  /* 0x000030390e009986 */ /* 0x0005e2000c101114 */
[C---:B------:R-:W-:Y:S02]  /*5110*/  ISETP.LT.OR P1, PT, R6.reuse, 0x1, !P2 ;  /* 0x000000010600780c */ /* 0x040fe40005721670 */
[----:B------:R-:W-:Y:S02]  /*5120*/  ISETP.LT.OR P2, PT, R6, 0x9, !P2 ;  /* 0x000000090600780c */ /* 0x000fe40005741670 */
[----:B0-----:R-:W-:Y:S02]  /*5130*/  F2FP.SATFINITE.E4M3.F32.PACK_AB_MERGE_C R5, RZ, R58, RZ ;  /* 0x0000003aff05723e */ /* 0x001fe400048070ff */
[----:B-1----:R-:W-:-:S03]  /*5140*/  F2FP.SATFINITE.E4M3.F32.PACK_AB_MERGE_C R25, RZ, R56, RZ ;  /* 0x00000038ff19723e */ /* 0x002fc600048070ff */
[----:B------:R2:W-:Y:S04]  /*5150*/  @!P3 STG.E.U8 desc[UR20][R14.64+0x31], R5 ;  /* 0x000031050e00b986 */ /* 0x0005e8000c101114 */
[----:B------:R2:W-:Y:S04]  /*5160*/  @!P1 STG.E.U8 desc[UR20][R18.64+0x38], R23 ;  /* 0x0000381712009986 */ /* 0x0005e8000c101114 */
[----:B------:R2:W-:Y:S04]  /*5170*/  @!P5 STG.E.U8 desc[UR20][R18.64+0x39], R25 ;  /* 0x000039191200d986 */ /* 0x0005e8000c101114 */
[----:B------:R2:W-:Y:S04]  /*5180*/  @!P2 STG.E.U8 desc[UR20][R14.64+0x38], R21 ;  /* 0x000038150e00a986 */ /* 0x0005e8000c101114 */
[----:B------:R2:W-:Y:S02]  /*5190*/  @!P6 STG.E.U8 desc[UR20][R14.64+0x39], R27 ;  /* 0x0000391b0e00e986 */ /* 0x0005e4000c101114 */
.L_x_105:
[----:B------:R-:W-:Y:S05]  /*51a0*/  BSYNC B0 ;  /* 0x0000000000007941 */ /* 0x000fea0003800000 */
.L_x_39:
[C---:B------:R-:W-:Y:S01]  /*51b0*/  LEA R2, P1, R8.reuse, R2, 0x1 ;  /* 0x0000000208027211 */ /* 0x040fe200078208ff */
[----:B------:R-:W-:Y:S01]  /*51c0*/  ULDC.64 UR6, c[0x0][0x650] ;  /* 0x0001940000067ab9 */ /* 0x000fe20000000a00 */
[----:B-----5:R-:W-:Y:S01]  /*51d0*/  IMAD.U32 R4, RZ, RZ, UR12 ;  /* 0x0000000cff047e24 */ /* 0x020fe2000f8e00ff */
[----:B012---:R-:W-:Y:S01]  /*51e0*/  PRMT R14, RZ, 0x7610, R14 ;  /* 0x00007610ff0e7816 */ /* 0x007fe2000000000e */
[----:B------:R-:W-:Y:S01]  /*51f0*/  IMAD.MOV.U32 R6, RZ, RZ, -0x1 ;  /* 0xffffffffff067424 */ /* 0x000fe200078e00ff */
[----:B------:R-:W-:Y:S01]  /*5200*/  LEA.HI.X R3, R8, R3, R0, 0x1, P1 ;  /* 0x0000000308037211 */ /* 0x000fe200008f0c00 */
[----:B------:R0:W-:Y:S01]  /*5210*/  SYNCS.ARRIVE.TRANS64.A1T0 RZ, [R4+UR23], RZ ;  /* 0x000000ff04ff79a7 */ /* 0x0001e20008100017 */
[----:B------:R-:W-:Y:S01]  /*5220*/  ISETP.GE.U32.AND P1, PT, R2, UR6, PT ;  /* 0x0000000602007c0c */ /* 0x000fe2000bf26070 */
[----:B------:R-:W-:-:S03]  /*5230*/  IMAD.MOV.U32 R5, RZ, RZ, -0x1 ;  /* 0xffffffffff057424 */ /* 0x000fc600078e00ff */
[----:B------:R-:W-:Y:S01]  /*5240*/  ISETP.GE.U32.AND.EX P1, PT, R3, UR7, PT, P1 ;  /* 0x0000000703007c0c */ /* 0x000fe2000bf26110 */
[----:B0-----:R-:W-:-:S12]  /*5250*/  IMAD.MOV.U32 R4, RZ, RZ, -0x1 ;  /* 0xffffffffff047424 */ /* 0x001fd800078e00ff */
[----:B------:R-:W-:Y:S05]  /*5260*/  @P1 BRA `(.L_x_106) ;  /* 0x0000000400601947 */ /* 0x000fea0003800000 */
[----:B------:R-:W0:Y:S01]  /*5270*/  S2R R26, SR_CTAID.X ;  /* 0x00000000001a7919 */ /* 0x000e220000002500 */
[----:B------:R-:W1:Y:S01]  /*5280*/  LDC.64 R22, c[0x0][0x628] ;  /* 0x00018a00ff167b82 */ /* 0x000e620000000a00 */
[----:B------:R-:W-:Y:S01]  /*5290*/  ULDC UR6, c[0x0][0x150] ;  /* 0x0000540000067ab9 */ /* 0x000fe20000000800 */
[----:B------:R-:W-:Y:S01]  /*52a0*/  IMAD.MOV.U32 R18, RZ, RZ, R2 ;  /* 0x000000ffff127224 */ /* 0x000fe200078e0002 */
[----:B------:R-:W2:Y:S01]  /*52b0*/  S2R R28, SR_CTAID.Y ;  /* 0x00000000001c7919 */ /* 0x000ea20000002600 */
[----:B------:R-:W-:-:S04]  /*52c0*/  IMAD.MOV.U32 R19, RZ, RZ, R3 ;  /* 0x000000ffff137224 */ /* 0x000fc800078e0003 */
[----:B------:R-:W2:Y:S08]  /*52d0*/  LDC R29, c[0x0][0x144] ;  /* 0x00005100ff1d7b82 */ /* 0x000eb00000000800 */
[----:B------:R-:W2:Y:S08]  /*52e0*/  LDC R6, c[0x0][0x630] ;  /* 0x00018c00ff067b82 */ /* 0x000eb00000000800 */
[----:B---34-:R-:W3:Y:S01]  /*52f0*/  LDC.64 R24, c[0x0][0x620] ;  /* 0x00018800ff187b82 */ /* 0x018ee20000000a00 */
[----:B-1----:R-:W-:-:S04]  /*5300*/  ISETP.NE.U32.AND P1, PT, R22, RZ, PT ;  /* 0x000000ff1600720c */ /* 0x002fc80003f25070 */
[----:B------:R-:W-:Y:S02]  /*5310*/  ISETP.NE.AND.EX P1, PT, R23, RZ, PT, P1 ;  /* 0x000000ff1700720c */ /* 0x000fe40003f25310 */
[----:B0-----:R-:W-:-:S05]  /*5320*/  I2FP.F32.U32 R4, R26 ;  /* 0x0000001a00047245 */ /* 0x001fca0000201000 */
[----:B------:R-:W-:-:S04]  /*5330*/  FMUL R4, R4, UR6 ;  /* 0x0000000604047c20 */ /* 0x000fc80008400000 */
[----:B------:R0:W1:Y:S02]  /*5340*/  F2I.U32.TRUNC.NTZ R27, R4 ;  /* 0x00000004001b7305 */ /* 0x000064000020f000 */
[----:B--2---:R-:W-:Y:S05]  /*5350*/  @!P1 BRA `(.L_x_107) ;  /* 0x0000000000289947 */ /* 0x004fea0003800000 */
[----:B------:R-:W2:Y:S02]  /*5360*/  LDC R5, c[0x0][0x634] ;  /* 0x00018d00ff057b82 */ /* 0x000ea40000000800 */
[----:B--2---:R-:W-:-:S05]  /*5370*/  IADD3 R19, P1, R2, R5, RZ ;  /* 0x0000000502137210 */ /* 0x004fca0007f3e0ff */
[----:B------:R-:W-:-:S04]  /*5380*/  IMAD.X R21, RZ, RZ, R3, P1 ;  /* 0x000000ffff157224 */ /* 0x000fc800008e0603 */
[----:B0-----:R-:W-:-:S04]  /*5390*/  IMAD.WIDE.U32 R4, R21, R22, RZ ;  /* 0x0000001615047225 */ /* 0x001fc800078e00ff */
[----:B------:R-:W-:-:S04]  /*53a0*/  IMAD.WIDE.U32 R14, P1, R19, R23, R4 ;  /* 0x00000017130e7225 */ /* 0x000fc80007820004 */
[----:B------:R-:W-:-:S04]  /*53b0*/  IMAD.WIDE.U32 R4, R19, R22, RZ ;  /* 0x0000001613047225 */ /* 0x000fc800078e00ff */
[----:B------:R-:W-:Y:S01]  /*53c0*/  IMAD.X R19, RZ, RZ, RZ, P1 ;  /* 0x000000ffff137224 */ /* 0x000fe200008e06ff */
[----:B------:R-:W-:Y:S01]  /*53d0*/  IADD3 RZ, P1, R5, R14, RZ ;  /* 0x0000000e05ff7210 */ /* 0x000fe20007f3e0ff */
[----:B------:R-:W-:-:S04]  /*53e0*/  IMAD.MOV.U32 R18, RZ, RZ, R15 ;  /* 0x000000ffff127224 */ /* 0x000fc800078e000f */
[----:B------:R-:W-:-:S08]  /*53f0*/  IMAD.WIDE.U32.X R18, R21, R23, R18, P1 ;  /* 0x0000001715127225 */ /* 0x000fd000008e0412 */
.L_x_107:
[-CC-:B------:R-:W-:Y:S01]  /*5400*/  SHF.R.U64 R23, R18, R6.reuse, R19.reuse ;  /* 0x0000000612177219 */ /* 0x180fe20000001213 */
[----:B------:R-:W2:Y:S01]  /*5410*/  LDC.64 R32, c[0x0][0x640] ;  /* 0x00019000ff207b82 */ /* 0x000ea20000000a00 */
[----:B0-----:R-:W-:Y:S01]  /*5420*/  SHF.R.U32.HI R4, RZ, R6, R19 ;  /* 0x00000006ff047219 */ /* 0x001fe20000011613 */
[----:B-1----:R-:W-:Y:S01]  /*5430*/  IMAD.MOV R27, RZ, RZ, -R27 ;  /* 0x000000ffff1b7224 */ /* 0x002fe200078e0a1b */
[----:B------:R-:W-:Y:S01]  /*5440*/  IADD3 R15, P1, RZ, -R23, RZ ;  /* 0x80000017ff0f7210 */ /* 0x000fe20007f3e0ff */
[----:B------:R-:W-:Y:S01]  /*5450*/  ULDC UR6, c[0x0][0x154] ;  /* 0x0000550000067ab9 */ /* 0x000fe20000000800 */
[----:B------:R-:W-:Y:S02]  /*5460*/  IMAD.MOV.U32 R19, RZ, RZ, 0x1 ;  /* 0x00000001ff137424 */ /* 0x000fe400078e00ff */
[----:B------:R-:W-:Y:S01]  /*5470*/  IMAD R29, R29, R27, R26 ;  /* 0x0000001b1d1d7224 */ /* 0x000fe200078e021a */
[----:B------:R-:W0:Y:S01]  /*5480*/  LDC R14, c[0x0][0x618] ;  /* 0x00018600ff0e7b82 */ /* 0x000e220000000800 */
[----:B------:R-:W-:-:S04]  /*5490*/  IMAD.X R5, RZ, RZ, ~R4, P1 ;  /* 0x000000ffff057224 */ /* 0x000fc800008e0e04 */
[-C--:B---3--:R-:W-:Y:S02]  /*54a0*/  IMAD R6, R5, R24.reuse, RZ ;  /* 0x0000001805067224 */ /* 0x088fe400078e02ff */
[C---:B------:R-:W-:Y:S01]  /*54b0*/  IMAD.WIDE.U32 R4, R15.reuse, R24, R2 ;  /* 0x000000180f047225 */ /* 0x040fe200078e0002 */
[----:B------:R-:W1:Y:S03]  /*54c0*/  LDC R18, c[0x0][0x608] ;  /* 0x00018200ff127b82 */ /* 0x000e660000000800 */
[----:B------:R-:W-:Y:S01]  /*54d0*/  IMAD R15, R15, R25, R6 ;  /* 0x000000190f0f7224 */ /* 0x000fe200078e0206 */
[----:B------:R-:W-:-:S03]  /*54e0*/  I2FP.F32.U32 R6, R28 ;  /* 0x0000001c00067245 */ /* 0x000fc60000201000 */
[----:B------:R-:W-:Y:S01]  /*54f0*/  IMAD.IADD R5, R5, 0x1, R15 ;  /* 0x0000000105057824 */ /* 0x000fe200078e020f */
[----:B------:R-:W3:Y:S01]  /*5500*/  LDC R30, c[0x0][0x658] ;  /* 0x00019600ff1e7b82 */ /* 0x000ee20000000800 */
[----:B--2---:R-:W-:Y:S01]  /*5510*/  ISETP.NE.U32.AND P1, PT, R32, RZ, PT ;  /* 0x000000ff2000720c */ /* 0x004fe20003f25070 */
[----:B------:R-:W-:-:S03]  /*5520*/  IMAD.MOV.U32 R15, RZ, RZ, -0x1 ;  /* 0xffffffffff0f7424 */ /* 0x000fc600078e00ff */
[----:B------:R-:W-:-:S03]  /*5530*/  ISETP.NE.AND.EX P1, PT, R33, RZ, PT, P1 ;  /* 0x000000ff2100720c */ /* 0x000fc60003f25310 */
[----:B------:R-:W2:Y:S01]  /*5540*/  LDC R27, c[0x0][0x148] ;  /* 0x00005200ff1b7b82 */ /* 0x000ea20000000800 */
[-CC-:B0-----:R-:W-:Y:S02]  /*5550*/  SHF.R.U64 R22, R4, R14.reuse, R5.reuse ;  /* 0x0000000e04167219 */ /* 0x181fe40000001205 */
[----:B------:R-:W-:Y:S01]  /*5560*/  SHF.R.U32.HI R5, RZ, R14, R5 ;  /* 0x0000000eff057219 */ /* 0x000fe20000011605 */
[----:B------:R-:W-:-:S04]  /*5570*/  FMUL R14, R6, UR6 ;  /* 0x00000006060e7c20 */ /* 0x000fc80008400000 */
[----:B------:R-:W0:Y:S01]  /*5580*/  LDC R26, c[0x0][0x600] ;  /* 0x00018000ff1a7b82 */ /* 0x000e220000000800 */
[----:B------:R4:W0:Y:S01]  /*5590*/  F2I.U32.TRUNC.NTZ R25, R14 ;  /* 0x0000000e00197305 */ /* 0x000822000020f000 */
[-CC-:B-1----:R-:W-:Y:S02]  /*55a0*/  SHF.R.U64 R6, R22, R18.reuse, R5.reuse ;  /* 0x0000001216067219 */ /* 0x182fe40000001205 */
[----:B------:R-:W-:-:S04]  /*55b0*/  SHF.R.U32.HI R5, RZ, R18, R5 ;  /* 0x00000012ff057219 */ /* 0x000fc80000011605 */
[----:B------:R-:W1:Y:S01]  /*55c0*/  LDC R34, c[0x0][0x648] ;  /* 0x00019200ff227b82 */ /* 0x000e620000000800 */
[-CC-:B---3--:R-:W-:Y:S02]  /*55d0*/  SHF.R.U64 R24, R6, R30.reuse, R5.reuse ;  /* 0x0000001e06187219 */ /* 0x188fe40000001205 */
[-C--:B------:R-:W-:Y:S02]  /*55e0*/  SHF.L.U32 R15, R15, R30.reuse, RZ ;  /* 0x0000001e0f0f7219 */ /* 0x080fe400000006ff */
[-C--:B------:R-:W-:Y:S01]  /*55f0*/  SHF.R.U32.HI R5, RZ, R30.reuse, R5 ;  /* 0x0000001eff057219 */ /* 0x080fe20000011605 */
[----:B------:R-:W-:Y:S01]  /*5600*/  IMAD.MOV.U32 R4, RZ, RZ, R24 ;  /* 0x000000ffff047224 */ /* 0x000fe200078e0018 */
[----:B------:R-:W-:Y:S01]  /*5610*/  SHF.L.U32 R30, R19, R30, RZ ;  /* 0x0000001e131e7219 */ /* 0x000fe200000006ff */
[----:B------:R-:W3:Y:S01]  /*5620*/  LDC R35, c[0x0][0x638] ;  /* 0x00018e00ff237b82 */ /* 0x000ee20000000800 */
[----:B------:R-:W-:-:S07]  /*5630*/  LOP3.LUT R31, RZ, R15, RZ, 0x33, !PT ;  /* 0x0000000fff1f7212 */ /* 0x000fce00078e33ff */
[----:B------:R-:W0:Y:S01]  /*5640*/  LDC R36, c[0x0][0x610] ;  /* 0x00018400ff247b82 */ /* 0x000e220000000800 */
[----:B----4-:R-:W-:Y:S05]  /*5650*/  @!P1 BRA `(.L_x_108) ;  /* 0x0000000000289947 */ /* 0x010fea0003800000 */
        /* <DEDUP_REMOVED lines=10> */
.L_x_108:
[----:B-1----:R-:W-:Y:S01]  /*5700*/  SHF.R.U64 R4, R4, R34, R5 ;  /* 0x0000002204047219 */ /* 0x002fe20000001205 */
[----:B0-----:R-:W-:Y:S01]  /*5710*/  VIADD R19, R26, 0xffffffff ;  /* 0xffffffff1a137836 */ /* 0x001fe20000000000 */
[----:B------:R-:W-:Y:S01]  /*5720*/  LOP3.LUT R15, R6, R31, RZ, 0xc0, !PT ;  /* 0x0000001f060f7212 */ /* 0x000fe200078ec0ff */
[----:B------:R-:W-:Y:S02]  /*5730*/  IMAD.MOV R25, RZ, RZ, -R25 ;  /* 0x000000ffff197224 */ /* 0x000fe400078e0a19 */
[----:B------:R-:W-:Y:S02]  /*5740*/  IMAD.MOV R5, RZ, RZ, -R4 ;  /* 0x000000ffff057224 */ /* 0x000fe400078e0a04 */
[----:B------:R-:W-:Y:S01]  /*5750*/  IMAD R6, R30, R4, R15 ;  /* 0x000000041e067224 */ /* 0x000fe200078e020f */
[----:B------:R-:W-:Y:S01]  /*5760*/  LOP3.LUT R15, R22, R19, RZ, 0xc0, !PT ;  /* 0x00000013160f7212 */ /* 0x000fe200078ec0ff */
[----:B--2---:R-:W-:Y:S02]  /*5770*/  @P4 IMAD R29, R27, R25, R28 ;  /* 0x000000191b1d4224 */ /* 0x004fe400078e021c */
[----:B---3--:R-:W-:-:S02]  /*5780*/  IMAD R4, R5, R35, R24 ;  /* 0x0000002305047224 */ /* 0x008fc400078e0218 */
[----:B------:R-:W-:Y:S02]  /*5790*/  IMAD R6, R6, R36, R29 ;  /* 0x0000002406067224 */ /* 0x000fe400078e021d */
[----:B------:R-:W-:Y:S02]  /*57a0*/  IMAD R5, R4, R26, R15 ;  /* 0x0000001a04057224 */ /* 0x000fe400078e020f */
[----:B------:R-:W-:-:S03]  /*57b0*/  IMAD.MOV.U32 R14, RZ, RZ, 0x1 ;  /* 0x00000001ff0e7424 */ /* 0x000fc600078e00ff */
[----:B------:R-:W-:Y:S02]  /*57c0*/  SEL R4, R5, R6, !P4 ;  /* 0x0000000605047207 */ /* 0x000fe40006000000 */
[----:B------:R-:W-:Y:S01]  /*57d0*/  SEL R6, R6, R5, !P4 ;  /* 0x0000000506067207 */ /* 0x000fe20006000000 */
[----:B------:R-:W-:-:S07]  /*57e0*/  IMAD.MOV.U32 R5, RZ, RZ, R23 ;  /* 0x000000ffff057224 */ /* 0x000fce00078e0017 */
.L_x_106:
[----:B------:R-:W-:Y:S02]  /*57f0*/  LOP3.LUT P1, RZ, R14, 0xff, RZ, 0xc0, !PT ;  /* 0x000000ff0eff7812 */ /* 0x000fe4000782c0ff */
[----:B------:R-:W-:-:S11]  /*5800*/  LOP3.LUT R86, R86, 0x1, RZ, 0x3c, !PT ;  /* 0x0000000156567812 */ /* 0x000fd600078e3cff */
[----:B------:R-:W-:Y:S05]  /*5810*/  @P1 BRA `(.L_x_109) ;  /* 0xffffffbc00781947 */ /* 0x000fea000383ffff */
[----:B------:R-:W-:Y:S05]  /*5820*/  EXIT ;  /* 0x000000000000794d */ /* 0x000fea0003800000 */
.L_x_17:
[----:B------:R-:W-:-:S08]  /*5830*/  ISETP.NE.AND P0, PT, R22, RZ, PT ;  /* 0x000000ff1600720c */ /* 0x000fd00003f05270 */
[----:B--2-45:R-:W0:-:S00]  /*5840*/  USETMAXREG.DEALLOC.CTAPOOL 0x28 ;  /* 0x00000028000079c8 */ /* 0x034e0000080e0500 */
[----:B------:R-:W-:Y:S05]  /*5850*/  @P0 EXIT ;  /* 0x000000000000094d */ /* 0x000fea0003800000 */
[----:B0-----:R-:W-:Y:S01]  /*5860*/  LOP3.LUT P0, RZ, R17, 0xff, RZ, 0xc0, !PT ;  /* 0x000000ff11ff7812 */ /* 0x001fe2000780c0ff */
[----:B------:R-:W-:Y:S02]  /*5870*/  IMAD.MOV.U32 R12, RZ, RZ, 0x1 ;  /* 0x00000001ff0c7424 */ /* 0x000fe400078e00ff */
[----:B------:R-:W-:-:S10]  /*5880*/  IMAD.MOV.U32 R13, RZ, RZ, RZ ;  /* 0x000000ffff0d7224 */ /* 0x000fd400078e00ff */
[----:B------:R-:W-:Y:S05]  /*5890*/  @!P0 BRA `(.L_x_110) ;  /* 0x0000000c001c8947 */ /* 0x000fea0003800000 */
[----:B------:R-:W0:Y:S01]  /*58a0*/  S2UR UR8, SR_CgaCtaId ;  /* 0x00000000000879c3 */ /* 0x000e220000008800 */
[----:B------:R-:W-:Y:S01]  /*58b0*/  LOP3.LUT P0, RZ, R11, 0x1f, RZ, 0xc0, !PT ;  /* 0x0000001f0bff7812 */ /* 0x000fe2000780c0ff */
[----:B------:R-:W-:Y:S01]  /*58c0*/  ULDC UR5, c[0x0][0x658] ;  /* 0x0001960000057ab9 */ /* 0x000fe20000000800 */
[----:B------:R-:W-:Y:S01]  /*58d0*/  UMOV UR6, 0xffffffff ;  /* 0xffffffff00067882 */ /* 0x000fe20000000000 */
[----:B------:R-:W-:Y:S01]  /*58e0*/  BSSY B0, `(.L_x_110) ;  /* 0x00000c2000007945 */ /* 0x000fe20003800000 */
[----:B------:R-:W-:Y:S01]  /*58f0*/  USHF.L.U32 UR6, UR6, UR5, URZ ;  /* 0x0000000506067299 */ /* 0x000fe2000800063f */
[C---:B------:R-:W-:Y:S01]  /*5900*/  ISETP.NE.AND P2, PT, R10.reuse, RZ, PT ;  /* 0x000000ff0a00720c */ /* 0x040fe20003f45270 */
[----:B------:R-:W-:Y:S01]  /*5910*/  IMAD.MOV.U32 R15, RZ, RZ, 0x1 ;  /* 0x00000001ff0f7424 */ /* 0x000fe200078e00ff */
[----:B------:R-:W-:Y:S01]  /*5920*/  ISETP.NE.OR P0, PT, R10, RZ, !P0 ;  /* 0x000000ff0a00720c */ /* 0x000fe20004705670 */
[----:B------:R-:W-:Y:S01]  /*5930*/  IMAD.MOV.U32 R12, RZ, RZ, 0x1 ;  /* 0x00000001ff0c7424 */ /* 0x000fe200078e00ff */
[----:B------:R-:W-:Y:S01]  /*5940*/  LOP3.LUT R14, R7, 0x2, RZ, 0xfc, !PT ;  /* 0x00000002070e7812 */ /* 0x000fe200078efcff */
[----:B------:R-:W-:Y:S01]  /*5950*/  IMAD.MOV.U32 R13, RZ, RZ, RZ ;  /* 0x000000ffff0d7224 */ /* 0x000fe200078e00ff */
[----:B------:R-:W-:Y:S01]  /*5960*/  ULDC UR4, c[0x0][0x600] ;  /* 0x0001800000047ab9 */ /* 0x000fe20000000800 */
[----:B------:R-:W-:Y:S01]  /*5970*/  UMOV UR7, 0x1 ;  /* 0x0000000100077882 */ /* 0x000fe20000000000 */
[----:B------:R-:W-:-:S02]  /*5980*/  UIADD3 UR22, UR13, 0x1, URZ ;  /* 0x000000010d167890 */ /* 0x000fc4000fffe03f */
[----:B------:R-:W-:Y:S02]  /*5990*/  UIADD3 UR15, UR4, -0x1, URZ ;  /* 0xffffffff040f7890 */ /* 0x000fe4000fffe03f */
[----:B------:R-:W-:Y:S02]  /*59a0*/  USHF.L.U32 UR17, UR7, UR5, URZ ;  /* 0x0000000507117299 */ /* 0x000fe4000800063f */
[----:B------:R-:W-:Y:S01]  /*59b0*/  ULOP3.LUT UR16, URZ, UR6, URZ, 0x33, !UPT ;  /* 0x000000063f107292 */ /* 0x000fe2000f8e333f */
[----:B------:R-:W-:Y:S01]  /*59c0*/  ULDC.64 UR20, c[0x0][0x198] ;  /* 0x0000660000147ab9 */ /* 0x000fe20000000a00 */
[----:B0-----:R-:W-:-:S10]  /*59d0*/  IMAD.U32 R17, RZ, RZ, UR8 ;  /* 0x00000008ff117e24 */ /* 0x001fd4000f8e00ff */
.L_x_122:
[----:B------:R-:W-:-:S03]  /*59e0*/  UMOV UR4, 0xffffffff ;  /* 0xffffffff00047882 */ /* 0x000fc60000000000 */
[----:B------:R-:W-:Y:S05]  /*59f0*/  BRA.DIV UR4, `(.L_x_111) ;  /* 0x0000000e04c07947 */ /* 0x000fea000b800000 */
[----:B------:R-:W-:-:S13]  /*5a00*/  ELECT P1, URZ, PT ;  /* 0x00000000003f782f */ /* 0x000fda0003820000 */
.L_x_134:
[----:B------:R-:W0:Y:S01]  /*5a10*/  LDC R10, c[0x0][0x28c] ;  /* 0x0000a300ff0a7b82 */ /* 0x000e220000000800 */
[----:B------:R-:W-:Y:S01]  /*5a20*/  BSSY B1, `(.L_x_112) ;  /* 0x000003a000017945 */ /* 0x000fe20003800000 */
[----:B0-----:R-:W-:-:S13]  /*5a30*/  ISETP.LT.OR P1, PT, R10, 0x1, !P1 ;  /* 0x000000010a00780c */ /* 0x001fda0004f21670 */
[----:B------:R-:W-:Y:S05]  /*5a40*/  @P1 BRA `(.L_x_113) ;  /* 0x0000000000dc1947 */ /* 0x000fea0003800000 */
[----:B------:R-:W-:Y:S02]  /*5a50*/  IMAD R17, R6, 0x2, R17 ;  /* 0x0000000206117824 */ /* 0x000fe400078e0211 */
[----:B------:R-:W-:Y:S02]  /*5a60*/  IMAD.SHL.U32 R18, R4, 0x40, RZ ;  /* 0x0000004004127824 */ /* 0x000fe400078e00ff */
[----:B------:R-:W-:Y:S02]  /*5a70*/  IMAD.MOV.U32 R20, RZ, RZ, RZ ;  /* 0x000000ffff147224 */ /* 0x000fe400078e00ff */
[----:B------:R-:W-:Y:S02]  /*5a80*/  IMAD.U32 R22, RZ, RZ, UR22 ;  /* 0x00000016ff167e24 */ /* 0x000fe4000f8e00ff */
[----:B------:R-:W-:Y:S02]  /*5a90*/  IMAD.MOV.U32 R4, RZ, RZ, R12 ;  /* 0x000000ffff047224 */ /* 0x000fe400078e000c */
[----:B------:R-:W-:-:S02]  /*5aa0*/  IMAD.MOV.U32 R6, RZ, RZ, R13 ;  /* 0x000000ffff067224 */ /* 0x000fc400078e000d */
[----:B------:R-:W-:-:S07]  /*5ab0*/  IMAD.SHL.U32 R16, R17, 0x20, RZ ;  /* 0x0000002011107824 */ /* 0x000fce00078e00ff */
.L_x_117:
[----:B------:R-:W0:Y:S01]  /*5ac0*/  S2UR UR4, SR_CgaCtaId ;  /* 0x00000000000479c3 */ /* 0x000e220000008800 */
[----:B------:R-:W-:-:S07]  /*5ad0*/  MOV R10, 0x400 ;  /* 0x00000400000a7802 */ /* 0x000fce0000000f00 */
[----:B------:R-:W1:Y:S01]  /*5ae0*/  @!P2 LDC R11, c[0x0][0x500] ;  /* 0x00014000ff0bab82 */ /* 0x000e620000000800 */
[----:B0-----:R-:W-:-:S05]  /*5af0*/  IMAD.U32 R17, RZ, RZ, UR4 ;  /* 0x00000004ff117e24 */ /* 0x001fca000f8e00ff */
[----:B------:R-:W-:Y:S02]  /*5b00*/  LEA R21, R17, R10, 0x18 ;  /* 0x0000000a11157211 */ /* 0x000fe400078ec0ff */
[----:B------:R-:W-:-:S03]  /*5b10*/  SHF.L.U32 R10, R4, 0x1f, RZ ;  /* 0x0000001f040a7819 */ /* 0x000fc600000006ff */
[----:B------:R-:W-:-:S04]  /*5b20*/  IMAD R19, R6, 0x8, R21 ;  /* 0x0000000806137824 */ /* 0x000fc800078e0215 */
[----:B------:R-:W0:Y:S02]  /*5b30*/  SYNCS.PHASECHK.TRANS64.TRYWAIT P1, [R19+URZ+0x18], R10 ;  /* 0x0000180a130075a7 */ /* 0x000e24000802017f */
[----:B01----:R-:W-:Y:S05]  /*5b40*/  @!P1 BRA `(.L_x_114) ;  /* 0x0000000c008c9947 */ /* 0x003fea0003800000 */
.L_x_135:
[----:B0-----:R-:W-:Y:S01]  /*5b50*/  PRMT R10, R14, 0x9910, RZ ;  /* 0x000099100e0a7816 */ /* 0x001fe200000000ff */
[----:B------:R0:W-:Y:S03]  /*5b60*/  @!P2 SYNCS.ARRIVE.TRANS64 RZ, [R19+URZ], R11 ;  /* 0x0000000b13ffa9a7 */ /* 0x0001e6000800003f */
[----:B------:R-:W-:-:S13]  /*5b70*/  ISETP.NE.AND P1, PT, R10, 0x2, PT ;  /* 0x000000020a00780c */ /* 0x000fda0003f25270 */
[----:B0-----:R-:W-:Y:S05]  /*5b80*/  @P1 BRA `(.L_x_115) ;  /* 0x0000000000041947 */ /* 0x001fea0003800000 */
[----:B------:R-:W-:Y:S01]  /*5b90*/  BPT.TRAP 0x1 ;  /* 0x000000040000795c */ /* 0x000fe20000300000 */
.L_x_115:
[----:B------:R-:W-:Y:S05]  /*5ba0*/  @P0 BRA `(.L_x_116) ;  /* 0x0000000000040947 */ /* 0x000fea0003800000 */
[----:B------:R-:W-:Y:S01]  /*5bb0*/  BPT.TRAP 0x1 ;  /* 0x000000040000795c */ /* 0x000fe20000300000 */
.L_x_116:
[----:B------:R-:W-:Y:S01]  /*5bc0*/  IMAD.SHL.U32 R10, R6, 0x2000, RZ ;  /* 0x00002000060a7824 */ /* 0x000fe200078e00ff */
[----:B------:R-:W-:Y:S01]  /*5bd0*/  R2UR UR8, R21 ;  /* 0x00000000150872ca */ /* 0x000fe200000e0000 */
[----:B------:R-:W-:Y:S01]  /*5be0*/  VIADD R22, R22, 0xffffffff ;  /* 0xffffffff16167836 */ /* 0x000fe20000000000 */
[----:B------:R-:W-:Y:S01]  /*5bf0*/  R2UR UR9, R19 ;  /* 0x00000000130972ca */ /* 0x000fe200000e0000 */
[--C-:B------:R-:W-:Y:S01]  /*5c00*/  IMAD R11, R17, 0x1000, R10.reuse ;  /* 0x00001000110b7824 */ /* 0x100fe200078e020a */
[----:B------:R-:W-:Y:S01]  /*5c10*/  IADD3 R10, R21, 0x6100, R10 ;  /* 0x00006100150a7810 */ /* 0x000fe20007ffe00a */
[----:B------:R-:W-:Y:S01]  /*5c20*/  UIADD3 UR4, UP0, UR20, 0xf0, URZ ;  /* 0x000000f014047890 */ /* 0x000fe2000ff1e03f */
[----:B------:R-:W-:Y:S01]  /*5c30*/  R2UR UR11, R16 ;  /* 0x00000000100b72ca */ /* 0x000fe200000e0000 */
[----:B------:R-:W-:Y:S01]  /*5c40*/  UIADD3 UR24, UP1, UR20, 0x1f0, URZ ;  /* 0x000001f014187890 */ /* 0x000fe2000ff3e03f */
[----:B------:R-:W-:Y:S01]  /*5c50*/  R2UR UR5, R11 ;  /* 0x000000000b0572ca */ /* 0x000fe200000e0000 */
[----:B------:R-:W-:Y:S01]  /*5c60*/  VIADD R6, R6, 0x1 ;  /* 0x0000000106067836 */ /* 0x000fe20000000000 */
[----:B------:R-:W-:Y:S01]  /*5c70*/  R2UR UR10, R20 ;  /* 0x00000000140a72ca */ /* 0x000fe200000e0000 */
[----:B------:R-:W-:Y:S01]  /*5c80*/  UIADD3.X UR25, URZ, UR21, URZ, UP1, !UPT ;  /* 0x000000153f197290 */ /* 0x000fe20008ffe43f */
[----:B------:R-:W-:Y:S01]  /*5c90*/  R2UR UR12, R5 ;  /* 0x00000000050c72ca */ /* 0x000fe200000e0000 */
[----:B------:R-:W-:Y:S01]  /*5ca0*/  UMOV UR19, 0x30000 ;  /* 0x0003000000137882 */ /* 0x000fe20000000000 */
[----:B------:R-:W-:Y:S01]  /*5cb0*/  R2UR UR14, R10 ;  /* 0x000000000a0e72ca */ /* 0x000fe200000e0000 */
[----:B------:R-:W-:Y:S01]  /*5cc0*/  UMOV UR6, 0x0 ;  /* 0x0000000000067882 */ /* 0x000fe20000000000 */
[----:B------:R-:W-:Y:S01]  /*5cd0*/  R2UR UR18, R18 ;  /* 0x00000000121272ca */ /* 0x000fe200000e0000 */
[----:B------:R-:W-:Y:S01]  /*5ce0*/  UMOV UR7, 0x10000000 ;  /* 0x1000000000077882 */ /* 0x000fe20000000000 */
[----:B------:R-:W-:Y:S01]  /*5cf0*/  ISETP.GT.AND P3, PT, R22, 0x1, PT ;  /* 0x000000011600780c */ /* 0x000fe20003f64270 */
[----:B------:R-:W-:Y:S01]  /*5d00*/  VIADD R20, R20, 0x80 ;  /* 0x0000008014147836 */ /* 0x000fe20000000000 */
[----:B------:R-:W-:Y:S01]  /*5d10*/  ISETP.NE.AND P1, PT, R6, 0x3, PT ;  /* 0x000000030600780c */ /* 0x000fe20003f25270 */
[----:B------:R-:W-:-:S02]  /*5d20*/  UIADD3 UR8, UR8, 0x100, UR5 ;  /* 0x0000010008087890 */ /* 0x000fc4000fffe005 */
[----:B------:R-:W-:Y:S01]  /*5d30*/  UIADD3.X UR5, URZ, UR21, URZ, UP0, !UPT ;  /* 0x000000153f057290 */ /* 0x000fe200087fe43f */
[----:B------:R-:W-:Y:S02]  /*5d40*/  SEL R11, RZ, 0x1, P1 ;  /* 0x00000001ff0b7807 */ /* 0x000fe40000800000 */
[----:B------:R-:W-:Y:S02]  /*5d50*/  SEL R6, R6, RZ, P1 ;  /* 0x000000ff06067207 */ /* 0x000fe40000800000 */
[----:B------:R-:W-:-:S04]  /*5d60*/  LOP3.LUT R4, R4, R11, RZ, 0x3c, !PT ;  /* 0x0000000b04047212 */ /* 0x000fc800078e3cff */
[----:B------:R0:W-:Y:S02]  /*5d70*/  UTMALDG.3D.MULTICAST [UR8], [UR4], UR19, desc[UR6] ;  /* 0x00000608040073b4 */ /* 0x0001e40008011813 */
[----:B0-----:R-:W-:Y:S01]  /*5d80*/  UMOV UR8, UR14 ;  /* 0x0000000e00087c82 */ /* 0x001fe20008000000 */
[----:B------:R-:W-:Y:S02]  /*5d90*/  UMOV UR11, UR18 ;  /* 0x00000012000b7c82 */ /* 0x000fe40008000000 */
[----:B------:R0:W-:Y:S02]  /*5da0*/  UTMALDG.3D [UR8], [UR24], desc[UR6] ;  /* 0x00000608180075b4 */ /* 0x0001e40008011000 */
[----:B0-----:R-:W-:Y:S05]  /*5db0*/  @P3 BRA `(.L_x_117) ;  /* 0xfffffffc00403947 */ /* 0x001fea000383ffff */
.L_x_113:
[----:B------:R-:W-:Y:S05]  /*5dc0*/  BSYNC B1 ;  /* 0x0000000000017941 */ /* 0x000fea0003800000 */
.L_x_112:
[----:B------:R-:W-:Y:S01]  /*5dd0*/  LOP3.LUT P5, RZ, R15, 0xff, RZ, 0xc0, !PT ;  /* 0x000000ff0fff7812 */ /* 0x000fe200078ac0ff */
[----:B------:R-:W-:Y:S01]  /*5de0*/  VIADD R6, R13, UR13 ;  /* 0x0000000d0d067c36 */ /* 0x000fe20008000000 */
[----:B------:R-:W-:Y:S01]  /*5df0*/  ULDC.64 UR4, c[0x0][0x650] ;  /* 0x0001940000047ab9 */ /* 0x000fe20000000a00 */
[----:B------:R-:W-:Y:S01]  /*5e00*/  IMAD.U32 R11, RZ, RZ, UR13 ;  /* 0x0000000dff0b7e24 */ /* 0x000fe2000f8e00ff */
[----:B------:R-:W-:Y:S01]  /*5e10*/  UISETP.GE.U32.AND UP0, UPT, UR13, 0x3, UPT ;  /* 0x000000030d00788c */ /* 0x000fe2000bf06070 */
[----:B------:R-:W-:Y:S01]  /*5e20*/  BSSY B1, `(.L_x_118) ;  /* 0x000006b000017945 */ /* 0x000fe20003800000 */
[----:B------:R-:W-:Y:S02]  /*5e30*/  ISETP.GT.U32.AND P1, PT, R6, 0x2, PT ;  /* 0x000000020600780c */ /* 0x000fe40003f24070 */
[----:B------:R-:W-:Y:S02]  /*5e40*/  PRMT R15, RZ, 0x7610, R15 ;  /* 0x00007610ff0f7816 */ /* 0x000fe4000000000f */
[----:B------:R-:W-:-:S02]  /*5e50*/  ISETP.LT.U32.AND P1, PT, R11, 0x3, P1 ;  /* 0x000000030b00780c */ /* 0x000fc40000f21070 */
[----:B------:R-:W-:Y:S01]  /*5e60*/  PLOP3.LUT P3, PT, PT, PT, UP0, 0x80, 0x0 ;  /* 0x000000000000781c */ /* 0x000fe20003f6f008 */
[----:B------:R-:W0:Y:S01]  /*5e70*/  @P5 S2R R17, SR_CgaCtaId ;  /* 0x0000000000115919 */ /* 0x000e220000008800 */
[----:B------:R-:W-:-:S04]  /*5e80*/  @P5 MOV R4, 0x400 ;  /* 0x0000040000045802 */ /* 0x000fc80000000f00 */
[----:B0-----:R-:W-:Y:S01]  /*5e90*/  @P5 LEA R10, R17, R4, 0x18 ;  /* 0x00000004110a5211 */ /* 0x001fe200078ec0ff */
[----:B------:R-:W-:-:S03]  /*5ea0*/  IMAD.WIDE.U32 R4, R6, -0x55555555, RZ ;  /* 0xaaaaaaab06047825 */ /* 0x000fc600078e00ff */
[----:B------:R0:W-:Y:S01]  /*5eb0*/  @P5 SYNCS.ARRIVE.TRANS64.A1T0 RZ, [R10+URZ+0x68], RZ ;  /* 0x000068ff0aff59a7 */ /* 0x0001e2000810003f */
[----:B------:R-:W-:Y:S01]  /*5ec0*/  IADD3 R2, P5, R2, R8, RZ ;  /* 0x0000000802027210 */ /* 0x000fe20007fbe0ff */
[----:B------:R-:W-:Y:S01]  /*5ed0*/  IMAD.MOV.U32 R4, RZ, RZ, -0x1 ;  /* 0xffffffffff047424 */ /* 0x000fe200078e00ff */
[----:B------:R-:W-:Y:S02]  /*5ee0*/  SHF.R.U32.HI R11, RZ, 0x1, R5 ;  /* 0x00000001ff0b7819 */ /* 0x000fe40000011605 */
[----:B------:R-:W-:Y:S01]  /*5ef0*/  SEL R5, RZ, 0x1, !P1 ;  /* 0x00000001ff057807 */ /* 0x000fe20004800000 */
[----:B------:R-:W-:Y:S01]  /*5f00*/  IMAD.X R3, R3, 0x1, R0, P5 ;  /* 0x0000000103037824 */ /* 0x000fe200028e0600 */
[----:B------:R-:W-:Y:S01]  /*5f10*/  ISETP.GE.U32.AND P1, PT, R2, UR4, PT ;  /* 0x0000000402007c0c */ /* 0x000fe2000bf26070 */
[----:B------:R-:W-:Y:S01]  /*5f20*/  IMAD R13, R11, -0x3, R6 ;  /* 0xfffffffd0b0d7824 */ /* 0x000fe200078e0206 */
[----:B------:R-:W-:Y:S01]  /*5f30*/  LOP3.LUT R12, R12, R5, RZ, 0x3c, !PT ;  /* 0x000000050c0c7212 */ /* 0x000fe200078e3cff */
[----:B------:R-:W-:Y:S01]  /*5f40*/  IMAD.MOV.U32 R6, RZ, RZ, -0x1 ;  /* 0xffffffffff067424 */ /* 0x000fe200078e00ff */
[----:B------:R-:W-:Y:S01]  /*5f50*/  ISETP.GE.U32.AND.EX P1, PT, R3, UR5, PT, P1 ;  /* 0x0000000503007c0c */ /* 0x000fe2000bf26110 */
[----:B------:R-:W-:Y:S01]  /*5f60*/  IMAD.MOV.U32 R5, RZ, RZ, -0x1 ;  /* 0xffffffffff057424 */ /* 0x000fe200078e00ff */
[----:B------:R-:W-:-:S02]  /*5f70*/  @P3 LOP3.LUT R12, R12, 0x1, R11, 0x78, !PT ;  /* 0x000000010c0c3812 */ /* 0x000fc400078e780b */
[----:B0-----:R-:W-:-:S09]  /*5f80*/  PRMT R10, RZ, 0x7610, R10 ;  /* 0x00007610ff0a7816 */ /* 0x001fd2000000000a */
[----:B------:R-:W-:Y:S05]  /*5f90*/  @P1 BRA `(.L_x_119) ;  /* 0x00000004004c1947 */ /* 0x000fea0003800000 */
[----:B------:R-:W0:Y:S01]  /*5fa0*/  S2R R18, SR_CTAID.X ;  /* 0x0000000000127919 */ /* 0x000e220000002500 */
[----:B------:R-:W-:Y:S01]  /*5fb0*/  ULDC.64 UR4, c[0x0][0x628] ;  /* 0x00018a0000047ab9 */ /* 0x000fe20000000a00 */
[----:B------:R-:W1:Y:S01]  /*5fc0*/  LDC R19, c[0x0][0x144] ;  /* 0x00005100ff137b82 */ /* 0x000e620000000800 */
[----:B------:R-:W-:Y:S01]  /*5fd0*/  ISETP.NE.U32.AND P1, PT, RZ, UR4, PT ;  /* 0x00000004ff007c0c */ /* 0x000fe2000bf25070 */
[----:B------:R-:W2:Y:S01]  /*5fe0*/  S2R R6, SR_CTAID.Y ;  /* 0x0000000000067919 */ /* 0x000ea20000002600 */
[----:B------:R-:W-:Y:S01]  /*5ff0*/  ULDC UR7, c[0x0][0x630] ;  /* 0x00018c0000077ab9 */ /* 0x000fe20000000800 */
[----:B------:R-:W-:Y:S01]  /*6000*/  ULDC UR8, c[0x0][0x150] ;  /* 0x0000540000087ab9 */ /* 0x000fe20000000800 */
[----:B------:R-:W-:Y:S01]  /*6010*/  ISETP.NE.AND.EX P1, PT, RZ, UR5, PT, P1 ;  /* 0x00000005ff007c0c */ /* 0x000fe2000bf25310 */
[----:B------:R-:W-:Y:S02]  /*6020*/  IMAD.MOV.U32 R4, RZ, RZ, R2 ;  /* 0x000000ffff047224 */ /* 0x000fe400078e0002 */
[----:B------:R-:W-:Y:S01]  /*6030*/  IMAD.MOV.U32 R5, RZ, RZ, R3 ;  /* 0x000000ffff057224 */ /* 0x000fe200078e0003 */
[----:B0-----:R-:W-:-:S09]  /*6040*/  I2FP.F32.U32 R20, R18 ;  /* 0x0000001200147245 */ /* 0x001fd20000201000 */
[----:B------:R-:W-:Y:S05]  /*6050*/  @!P1 BRA `(.L_x_120) ;  /* 0x0000000000289947 */ /* 0x000fea0003800000 */
[----:B------:R-:W-:Y:S02]  /*6060*/  ULDC UR6, c[0x0][0x634] ;  /* 0x00018d0000067ab9 */ /* 0x000fe40000000800 */
[----:B------:R-:W-:-:S05]  /*6070*/  IADD3 R5, P1, R2, UR6, RZ ;  /* 0x0000000602057c10 */ /* 0x000fca000ff3e0ff */
[----:B------:R-:W-:-:S04]  /*6080*/  IMAD.X R21, RZ, RZ, R3, P1 ;  /* 0x000000ffff157224 */ /* 0x000fc800008e0603 */
[----:B------:R-:W-:-:S04]  /*6090*/  IMAD.WIDE.U32 R10, R21, UR4, RZ ;  /* 0x00000004150a7c25 */ /* 0x000fc8000f8e00ff */
[----:B------:R-:W-:-:S04]  /*60a0*/  IMAD.WIDE.U32 R10, P1, R5, UR5, R10 ;  /* 0x00000005050a7c25 */ /* 0x000fc8000f82000a */
[----:B------:R-:W-:-:S04]  /*60b0*/  IMAD.WIDE.U32 R4, R5, UR4, RZ ;  /* 0x0000000405047c25 */ /* 0x000fc8000f8e00ff */
[----:B------:R-:W-:Y:S01]  /*60c0*/  IMAD.MOV.U32 R4, RZ, RZ, R11 ;  /* 0x000000ffff047224 */ /* 0x000fe200078e000b */
[----:B------:R-:W-:Y:S01]  /*60d0*/  IADD3 RZ, P3, R5, R10, RZ ;  /* 0x0000000a05ff7210 */ /* 0x000fe20007f7e0ff */
[----:B------:R-:W-:-:S04]  /*60e0*/  IMAD.X R5, RZ, RZ, RZ, P1 ;  /* 0x000000ffff057224 */ /* 0x000fc800008e06ff */
[----:B------:R-:W-:-:S08]  /*60f0*/  IMAD.WIDE.U32.X R4, R21, UR5, R4, P3 ;  /* 0x0000000515047c25 */ /* 0x000fd000098e0404 */
.L_x_120:
[----:B------:R-:W-:Y:S01]  /*6100*/  FMUL R20, R20, UR8 ;  /* 0x0000000814147c20 */ /* 0x000fe20008400000 */
[--C-:B------:R-:W-:Y:S01]  /*6110*/  SHF.R.U64 R16, R4, UR7, R5.reuse ;  /* 0x0000000704107c19 */ /* 0x100fe20008001205 */
[----:B------:R-:W-:Y:S01]  /*6120*/  ULDC.64 UR4, c[0x0][0x620] ;  /* 0x0001880000047ab9 */ /* 0x000fe20000000a00 */
[----:B------:R-:W-:Y:S01]  /*6130*/  SHF.R.U32.HI R4, RZ, UR7, R5 ;  /* 0x00000007ff047c19 */ /* 0x000fe20008011605 */
[----:B------:R-:W-:Y:S01]  /*6140*/  ULDC.64 UR6, c[0x0][0x640] ;  /* 0x0001900000067ab9 */ /* 0x000fe20000000a00 */
[----:B------:R-:W-:Y:S01]  /*6150*/  IADD3 R5, P1, RZ, -R16, RZ ;  /* 0x80000010ff057210 */ /* 0x000fe20007f3e0ff */
[----:B------:R-:W0:Y:S01]  /*6160*/  F2I.U32.TRUNC.NTZ R20, R20 ;  /* 0x0000001400147305 */ /* 0x000e22000020f000 */
[----:B------:R-:W3:Y:S03]  /*6170*/  LDC R21, c[0x0][0x148] ;  /* 0x00005200ff157b82 */ /* 0x000ee60000000800 */
[----:B------:R-:W-:Y:S01]  /*6180*/  IMAD.X R4, RZ, RZ, ~R4, P1 ;  /* 0x000000ffff047224 */ /* 0x000fe200008e0e04 */
[----:B------:R-:W-:-:S03]  /*6190*/  ISETP.NE.U32.AND P1, PT, RZ, UR6, PT ;  /* 0x00000006ff007c0c */ /* 0x000fc6000bf25070 */
[----:B------:R-:W-:Y:S01]  /*61a0*/  IMAD R4, R4, UR4, RZ ;  /* 0x0000000404047c24 */ /* 0x000fe2000f8e02ff */
[----:B------:R-:W-:-:S03]  /*61b0*/  ISETP.NE.AND.EX P1, PT, RZ, UR7, PT, P1 ;  /* 0x00000007ff007c0c */ /* 0x000fc6000bf25310 */
[C---:B------:R-:W-:Y:S01]  /*61c0*/  IMAD R11, R5.reuse, UR5, R4 ;  /* 0x00000005050b7c24 */ /* 0x040fe2000f8e0204 */
[----:B------:R-:W-:Y:S01]  /*61d0*/  ULDC UR5, c[0x0][0x154] ;  /* 0x0000550000057ab9 */ /* 0x000fe20000000800 */
[----:B------:R-:W-:Y:S01]  /*61e0*/  IMAD.WIDE.U32 R4, R5, UR4, R2 ;  /* 0x0000000405047c25 */ /* 0x000fe2000f8e0002 */
[----:B------:R-:W-:-:S03]  /*61f0*/  ULDC UR4, c[0x0][0x618] ;  /* 0x0001860000047ab9 */ /* 0x000fc60000000800 */
[----:B0-----:R-:W-:Y:S02]  /*6200*/  IMAD.MOV R10, RZ, RZ, -R20 ;  /* 0x000000ffff0a7224 */ /* 0x001fe400078e0a14 */
[----:B------:R-:W-:Y:S02]  /*6210*/  IMAD.IADD R5, R5, 0x1, R11 ;  /* 0x0000000105057824 */ /* 0x000fe400078e020b */
[----:B-1----:R-:W-:Y:S01]  /*6220*/  IMAD R18, R19, R10, R18 ;  /* 0x0000000a13127224 */ /* 0x002fe200078e0212 */
[----:B--2---:R-:W-:Y:S02]  /*6230*/  I2FP.F32.U32 R10, R6 ;  /* 0x00000006000a7245 */ /* 0x004fe40000201000 */
[--C-:B------:R-:W-:Y:S02]  /*6240*/  SHF.R.U64 R19, R4, UR4, R5.reuse ;  /* 0x0000000404137c19 */ /* 0x100fe40008001205 */
[----:B------:R-:W-:Y:S01]  /*6250*/  SHF.R.U32.HI R4, RZ, UR4, R5 ;  /* 0x00000004ff047c19 */ /* 0x000fe20008011605 */
[----:B------:R-:W-:Y:S01]  /*6260*/  FMUL R10, R10, UR5 ;  /* 0x000000050a0a7c20 */ /* 0x000fe20008400000 */
[----:B------:R-:W-:-:S02]  /*6270*/  ULDC UR4, c[0x0][0x608] ;  /* 0x0001820000047ab9 */ /* 0x000fc40000000800 */
[--C-:B------:R-:W-:Y:S01]  /*6280*/  SHF.R.U64 R22, R19, UR4, R4.reuse ;  /* 0x0000000413167c19 */ /* 0x100fe20008001204 */
[----:B------:R0:W1:Y:S01]  /*6290*/  F2I.U32.TRUNC.NTZ R24, R10 ;  /* 0x0000000a00187305 */ /* 0x000062000020f000 */
[----:B------:R-:W-:Y:S01]  /*62a0*/  SHF.R.U32.HI R5, RZ, UR4, R4 ;  /* 0x00000004ff057c19 */ /* 0x000fe20008011604 */
[----:B------:R-:W-:-:S03]  /*62b0*/  ULDC UR4, c[0x0][0x658] ;  /* 0x0001960000047ab9 */ /* 0x000fc60000000800 */
[--C-:B------:R-:W-:Y:S02]  /*62c0*/  SHF.R.U64 R20, R22, UR4, R5.reuse ;  /* 0x0000000416147c19 */ /* 0x100fe40008001205 */
[----:B------:R-:W-:-:S03]  /*62d0*/  SHF.R.U32.HI R23, RZ, UR4, R5 ;  /* 0x00000004ff177c19 */ /* 0x000fc60008011605 */
[----:B------:R-:W-:Y:S02]  /*62e0*/  IMAD.MOV.U32 R4, RZ, RZ, R20 ;  /* 0x000000ffff047224 */ /* 0x000fe400078e0014 */
[----:B------:R-:W-:Y:S01]  /*62f0*/  IMAD.MOV.U32 R5, RZ, RZ, R23 ;  /* 0x000000ffff057224 */ /* 0x000fe200078e0017 */
[----:B0-----:R-:W-:Y:S06]  /*6300*/  @!P1 BRA `(.L_x_121) ;  /* 0x0000000000289947 */ /* 0x001fec0003800000 */
        /* <DEDUP_REMOVED lines=10> */
.L_x_121:
[----:B------:R-:W-:Y:S01]  /*63b0*/  ULDC UR4, c[0x0][0x648] ;  /* 0x0001920000047ab9 */ /* 0x000fe20000000800 */
[----:B------:R-:W-:Y:S01]  /*63c0*/  LOP3.LUT R22, R22, UR16, RZ, 0xc0, !PT ;  /* 0x0000001016167c12 */ /* 0x000fe2000f8ec0ff */
[----:B-1----:R-:W-:Y:S01]  /*63d0*/  IMAD.MOV R24, RZ, RZ, -R24 ;  /* 0x000000ffff187224 */ /* 0x002fe200078e0a18 */
[----:B------:R-:W-:Y:S01]  /*63e0*/  SHF.R.U64 R5, R4, UR4, R5 ;  /* 0x0000000404057c19 */ /* 0x000fe20008001205 */
[----:B------:R-:W-:Y:S01]  /*63f0*/  ULDC UR4, c[0x0][0x638] ;  /* 0x00018e0000047ab9 */ /* 0x000fe20000000800 */
[----:B------:R-:W-:Y:S01]  /*6400*/  LOP3.LUT R19, R19, UR15, RZ, 0xc0, !PT ;  /* 0x0000000f13137c12 */ /* 0x000fe2000f8ec0ff */
[----:B---3--:R-:W-:Y:S01]  /*6410*/  @P4 IMAD R18, R21, R24, R6 ;  /* 0x0000001815124224 */ /* 0x008fe200078e0206 */
[----:B------:R-:W-:Y:S01]  /*6420*/  ULDC UR5, c[0x0][0x610] ;  /* 0x0001840000057ab9 */ /* 0x000fe20000000800 */
[----:B------:R-:W-:Y:S02]  /*6430*/  IMAD.MOV R11, RZ, RZ, -R5 ;  /* 0x000000ffff0b7224 */ /* 0x000fe400078e0a05 */
[----:B------:R-:W-:-:S02]  /*6440*/  IMAD R5, R5, UR17, R22 ;  /* 0x0000001105057c24 */ /* 0x000fc4000f8e0216 */
[----:B------:R-:W-:Y:S01]  /*6450*/  IMAD R20, R11, UR4, R20 ;  /* 0x000000040b147c24 */ /* 0x000fe2000f8e0214 */
[----:B------:R-:W-:Y:S01]  /*6460*/  ULDC UR4, c[0x0][0x600] ;  /* 0x0001800000047ab9 */ /* 0x000fe20000000800 */
[----:B------:R-:W-:Y:S02]  /*6470*/  IMAD R18, R5, UR5, R18 ;  /* 0x0000000505127c24 */ /* 0x000fe4000f8e0212 */
[----:B------:R-:W-:Y:S02]  /*6480*/  IMAD R5, R20, UR4, R19 ;  /* 0x0000000414057c24 */ /* 0x000fe4000f8e0213 */
[----:B------:R-:W-:-:S03]  /*6490*/  IMAD.MOV.U32 R10, RZ, RZ, 0x1 ;  /* 0x00000001ff0a7424 */ /* 0x000fc600078e00ff */
[----:B------:R-:W-:Y:S02]  /*64a0*/  SEL R4, R5, R18, !P4 ;  /* 0x0000001205047207 */ /* 0x000fe40006000000 */
[----:B------:R-:W-:Y:S01]  /*64b0*/  SEL R6, R18, R5, !P4 ;  /* 0x0000000512067207 */ /* 0x000fe20006000000 */
[----:B------:R-:W-:-:S07]  /*64c0*/  IMAD.MOV.U32 R5, RZ, RZ, R16 ;  /* 0x000000ffff057224 */ /* 0x000fce00078e0010 */
.L_x_119:
[----:B------:R-:W-:Y:S05]  /*64d0*/  BSYNC B1 ;  /* 0x0000000000017941 */ /* 0x000fea0003800000 */
.L_x_118:
[----:B------:R-:W-:-:S13]  /*64e0*/  LOP3.LUT P1, RZ, R10, 0xff, RZ, 0xc0, !PT ;  /* 0x000000ff0aff7812 */ /* 0x000fda000782c0ff */
[----:B------:R-:W-:Y:S05]  /*64f0*/  @P1 BRA `(.L_x_122) ;  /* 0xfffffff400381947 */ /* 0x000fea000383ffff */
[----:B------:R-:W-:Y:S05]  /*6500*/  BSYNC B0 ;  /* 0x0000000000007941 */ /* 0x000fea0003800000 */
.L_x_110:
[----:B------:R-:W-:-:S03]  /*6510*/  UMOV UR4, 0xffffffff ;  /* 0xffffffff00047882 */ /* 0x000fc60000000000 */
[----:B------:R-:W-:Y:S05]  /*6520*/  BRA.DIV UR4, `(.L_x_123) ;  /* 0x0000000604287947 */ /* 0x000fea000b800000 */
[----:B------:R-:W-:-:S13]  /*6530*/  ELECT P0, URZ, PT ;  /* 0x00000000003f782f */ /* 0x000fda0003800000 */
.L_x_138:
[----:B------:R-:W-:Y:S04]  /*6540*/  BSSY B0, `(.L_x_124) ;  /* 0x0000022000007945 */ /* 0x000fe80003800000 */
[----:B------:R-:W-:Y:S05]  /*6550*/  @!P0 BRA `(.L_x_125) ;  /* 0x0000000000808947 */ /* 0x000fea0003800000 */
[----:B------:R-:W-:-:S04]  /*6560*/  LOP3.LUT R7, R7, 0x2, RZ, 0xfc, !PT ;  /* 0x0000000207077812 */ /* 0x000fc800078efcff */
[----:B------:R-:W-:-:S13]  /*6570*/  ISETP.NE.AND P0, PT, R7, 0x3, PT ;  /* 0x000000030700780c */ /* 0x000fda0003f05270 */
[----:B------:R-:W-:Y:S05]  /*6580*/  @!P0 BRA `(.L_x_126) ;  /* 0x0000000000048947 */ /* 0x000fea0003800000 */
[----:B------:R-:W-:Y:S01]  /*6590*/  BPT.TRAP 0x1 ;  /* 0x000000040000795c */ /* 0x000fe20000300000 */
.L_x_126:
[----:B------:R-:W0:Y:S01]  /*65a0*/  S2R R3, SR_CgaCtaId ;  /* 0x0000000000037919 */ /* 0x000e220000008800 */
[----:B------:R-:W-:Y:S02]  /*65b0*/  MOV R0, 0x400 ;  /* 0x0000040000007802 */ /* 0x000fe40000000f00 */
[----:B------:R-:W-:Y:S02]  /*65c0*/  SHF.L.U32 R2, R12, 0x1f, RZ ;  /* 0x0000001f0c027819 */ /* 0x000fe400000006ff */
[----:B0-----:R-:W-:-:S05]  /*65d0*/  LEA R0, R3, R0, 0x18 ;  /* 0x0000000003007211 */ /* 0x001fca00078ec0ff */
[----:B------:R-:W-:-:S04]  /*65e0*/  VIADD R0, R0, 0x18 ;  /* 0x0000001800007836 */ /* 0x000fc80000000000 */
[C---:B------:R-:W-:Y:S02]  /*65f0*/  IMAD R7, R13.reuse, 0x8, R0 ;  /* 0x000000080d077824 */ /* 0x040fe400078e0200 */
[----:B------:R-:W-:Y:S02]  /*6600*/  VIADD R13, R13, 0x1 ;  /* 0x000000010d0d7836 */ /* 0x000fe40000000000 */
[----:B------:R-:W0:Y:S03]  /*6610*/  SYNCS.PHASECHK.TRANS64.TRYWAIT P0, [R7+URZ], R2 ;  /* 0x00000002070075a7 */ /* 0x000e26000800017f */
[----:B------:R-:W-:-:S04]  /*6620*/  ISETP.NE.AND P1, PT, R13, 0x3, PT ;  /* 0x000000030d00780c */ /* 0x000fc80003f25270 */
[----:B------:R-:W-:Y:S02]  /*6630*/  SEL R3, RZ, 0x1, P1 ;  /* 0x00000001ff037807 */ /* 0x000fe40000800000 */
[----:B------:R-:W-:Y:S02]  /*6640*/  SEL R13, R13, RZ, P1 ;  /* 0x000000ff0d0d7207 */ /* 0x000fe40000800000 */
[----:B------:R-:W-:-:S03]  /*6650*/  LOP3.LUT R9, R12, R3, RZ, 0x3c, !PT ;  /* 0x000000030c097212 */ /* 0x000fc600078e3cff */
[----:B------:R-:W-:Y:S01]  /*6660*/  IMAD R6, R13, 0x8, R0 ;  /* 0x000000080d067824 */ /* 0x000fe200078e0200 */
[----:B------:R-:W-:Y:S01]  /*6670*/  SHF.L.U32 R5, R9, 0x1f, RZ ;  /* 0x0000001f09057819 */ /* 0x000fe200000006ff */
[----:B0-----:R-:W-:Y:S06]  /*6680*/  @!P0 BRA `(.L_x_127) ;  /* 0x0000000000f48947 */ /* 0x001fec0003800000 */
.L_x_139:
[----:B------:R-:W1:Y:S01]  /*6690*/  SYNCS.PHASECHK.TRANS64.TRYWAIT P0, [R6+URZ], R5 ;  /* 0x00000005060075a7 */ /* 0x000e62000800017f */
[----:B0-----:R-:W-:-:S05]  /*66a0*/  VIADD R2, R13, 0x1 ;  /* 0x000000010d027836 */ /* 0x001fca0000000000 */
[----:B------:R-:W-:-:S04]  /*66b0*/  ISETP.NE.AND P1, PT, R2, 0x3, PT ;  /* 0x000000030200780c */ /* 0x000fc80003f25270 */
[----:B------:R-:W-:Y:S02]  /*66c0*/  SEL R4, RZ, 0x1, P1 ;  /* 0x00000001ff047807 */ /* 0x000fe40000800000 */
[----:B------:R-:W-:Y:S02]  /*66d0*/  SEL R3, R2, RZ, P1 ;  /* 0x000000ff02037207 */ /* 0x000fe40000800000 */
[----:B------:R-:W-:Y:S01]  /*66e0*/  LOP3.LUT R4, R9, R4, RZ, 0x3c, !PT ;  /* 0x0000000409047212 */ /* 0x000fe200078e3cff */
[----:B-1----:R-:W-:Y:S06]  /*66f0*/  @!P0 BRA `(.L_x_128) ;  /* 0x0000000000ec8947 */ /* 0x002fec0003800000 */
.L_x_140:
[----:B------:R-:W-:Y:S01]  /*6700*/  IMAD R3, R3, 0x8, R0 ;  /* 0x0000000803037824 */ /* 0x000fe200078e0200 */
[----:B------:R-:W-:-:S07]  /*6710*/  SHF.L.U32 R0, R4, 0x1f, RZ ;  /* 0x0000001f04007819 */ /* 0x000fce00000006ff */
.L_x_129:
[----:B-1----:R1:W2:Y:S02]  /*6720*/  SYNCS.PHASECHK.TRANS64.TRYWAIT P0, [R3+URZ], R0 ;  /* 0x00000000030075a7 */ /* 0x0022a4000800017f */
[----:B--2---:R-:W-:Y:S05]  /*6730*/  @!P0 NANOSLEEP.SYNCS 0x989680 ;  /* 0x009896800000895d */ /* 0x004fea0003900000 */
[----:B------:R-:W2:Y:S02]  /*6740*/  @!P0 SYNCS.PHASECHK.TRANS64 P0, [R3+URZ], R0 ;  /* 0x00000000030085a7 */ /* 0x000ea4000800007f */
[----:B--2---:R-:W-:Y:S05]  /*6750*/  @!P0 BRA `(.L_x_129) ;  /* 0xfffffffc00f08947 */ /* 0x004fea000383ffff */
.L_x_125:
[----:B------:R-:W-:Y:S05]  /*6760*/  BSYNC B0 ;  /* 0x0000000000007941 */ /* 0x000fea0003800000 */
.L_x_124:
[----:B------:R-:W-:Y:S05]  /*6770*/  EXIT ;  /* 0x000000000000794d */ /* 0x000fea0003800000 */
.L_x_19:
[----:B0-----:R-:W-:-:S04]  /*6780*/  IMAD.U32 R15, RZ, RZ, UR11 ;  /* 0x0000000bff0f7e24 */ /* 0x001fc8000f8e00ff */
[----:B------:R0:W1:Y:S03]  /*6790*/  SYNCS.PHASECHK.TRANS64.TRYWAIT P1, [R15+URZ+-0x8], R14 ;  /* 0xfffff80e0f0075a7 */ /* 0x000066000802017f */
[----:B-1----:R-:W-:Y:S05]  /*67a0*/  @!P1 NANOSLEEP.SYNCS 0x989680 ;  /* 0x009896800000995d */ /* 0x002fea0003900000 */
[----:B------:R-:W1:Y:S02]  /*67b0*/  @!P1 SYNCS.PHASECHK.TRANS64 P1, [R15+URZ+-0x8], R14 ;  /* 0xfffff80e0f0095a7 */ /* 0x000e64000802007f */
[----:B-1----:R-:W-:Y:S05]  /*67c0*/  @!P1 BRA `(.L_x_19) ;  /* 0xfffffffc00ec9947 */ /* 0x002fea000383ffff */
[----:B------:R-:W-:Y:S05]  /*67d0*/  BRA `(.L_x_130) ;  /* 0xffffffac00a47947 */ /* 0x000fea000383ffff */
.L_x_24:
[----:B-1----:R-:W-:-:S04]  /*67e0*/  IMAD.U32 R15, RZ, RZ, UR6 ;  /* 0x00000006ff0f7e24 */ /* 0x002fc8000f8e00ff */
[----:B------:R1:W3:Y:S03]  /*67f0*/  SYNCS.PHASECHK.TRANS64.TRYWAIT P1, [R15+URZ], R14 ;  /* 0x0000000e0f0075a7 */ /* 0x0002e6000802017f */
[----:B---3--:R-:W-:Y:S05]  /*6800*/  @!P1 NANOSLEEP.SYNCS 0x989680 ;  /* 0x009896800000995d */ /* 0x008fea0003900000 */
[----:B------:R-:W3:Y:S02]  /*6810*/  @!P1 SYNCS.PHASECHK.TRANS64 P1, [R15+URZ], R14 ;  /* 0x0000000e0f0095a7 */ /* 0x000ee4000802007f */
[----:B---3--:R-:W-:Y:S05]  /*6820*/  @!P1 BRA `(.L_x_24) ;  /* 0xfffffffc00ec9947 */ /* 0x008fea000383ffff */
[----:B------:R-:W-:Y:S05]  /*6830*/  BRA `(.L_x_23) ;  /* 0xffffffb000507947 */ /* 0x000fea000383ffff */
.L_x_30:
[----:B-1----:R-:W-:-:S04]  /*6840*/  IMAD.U32 R19, RZ, RZ, UR16 ;  /* 0x00000010ff137e24 */ /* 0x002fc8000f8e00ff */
[----:B------:R1:W3:Y:S03]  /*6850*/  SYNCS.PHASECHK.TRANS64.TRYWAIT P1, [R19+URZ], R18 ;  /* 0x00000012130075a7 */ /* 0x0002e6000802017f */
[----:B---3--:R-:W-:Y:S05]  /*6860*/  @!P1 NANOSLEEP.SYNCS 0x989680 ;  /* 0x009896800000995d */ /* 0x008fea0003900000 */
[----:B------:R-:W3:Y:S02]  /*6870*/  @!P1 SYNCS.PHASECHK.TRANS64 P1, [R19+URZ], R18 ;  /* 0x00000012130095a7 */ /* 0x000ee4000802007f */
[----:B---3--:R-:W-:Y:S05]  /*6880*/  @!P1 BRA `(.L_x_30) ;  /* 0xfffffffc00ec9947 */ /* 0x008fea000383ffff */
[----:B------:R-:W-:Y:S05]  /*6890*/  BRA `(.L_x_29) ;  /* 0xffffffb400d87947 */ /* 0x000fea000383ffff */
.L_x_38:
[----:B01----:R-:W-:-:S04]  /*68a0*/  IMAD.U32 R15, RZ, RZ, UR11 ;  /* 0x0000000bff0f7e24 */ /* 0x003fc8000f8e00ff */
[----:B------:R0:W1:Y:S03]  /*68b0*/  SYNCS.PHASECHK.TRANS64.TRYWAIT P1, [R15+URZ+0x8], R14 ;  /* 0x0000080e0f0075a7 */ /* 0x000066000802017f */
[----:B-1----:R-:W-:Y:S05]  /*68c0*/  @!P1 NANOSLEEP.SYNCS 0x989680 ;  /* 0x009896800000995d */ /* 0x002fea0003900000 */
[----:B------:R-:W1:Y:S02]  /*68d0*/  @!P1 SYNCS.PHASECHK.TRANS64 P1, [R15+URZ+0x8], R14 ;  /* 0x0000080e0f0095a7 */ /* 0x000e64000802007f */
[----:B-1----:R-:W-:Y:S05]  /*68e0*/  @!P1 BRA `(.L_x_38) ;  /* 0xfffffffc00ec9947 */ /* 0x002fea000383ffff */
[----:B------:R-:W-:Y:S05]  /*68f0*/  BRA `(.L_x_131) ;  /* 0xffffffc0004c7947 */ /* 0x000fea000383ffff */
.L_x_111:
[----:B------:R-:W-:Y:S01]  /*6900*/  BSSY B1, `(.L_x_132) ;  /* 0x0000006000017945 */ /* 0x000fe20003800000 */
[----:B------:R-:W-:-:S07]  /*6910*/  IMAD.MOV.U32 R10, RZ, RZ, -0x1 ;  /* 0xffffffffff0a7424 */ /* 0x000fce00078e00ff */
[----:B------:R-:W-:Y:S05]  /*6920*/  WARPSYNC.COLLECTIVE R10, `(.L_x_133) ;  /* 0x000000000a0c7348 */ /* 0x000fea0003c00000 */
[----:B------:R-:W-:Y:S02]  /*6930*/  ELECT P1, UR62, PT ;  /* 0x00000000003e782f */ /* 0x000fe40003820000 */
[----:B------:R-:W-:Y:S01]  /*6940*/  MOV R10, UR62 ;  /* 0x0000003e000a7c02 */ /* 0x000fe20008000f00 */
[----:B------:R-:W-:Y:S10]  /*6950*/  ENDCOLLECTIVE ;  /* 0x000000000000791b */ /* 0x000ff40003800000 */
.L_x_133:
[----:B------:R-:W-:Y:S05]  /*6960*/  BSYNC B1 ;  /* 0x0000000000017941 */ /* 0x000fea0003800000 */
.L_x_132:
[----:B------:R-:W-:Y:S05]  /*6970*/  BRA `(.L_x_134) ;  /* 0xfffffff000247947 */ /* 0x000fea000383ffff */
.L_x_114:
[----:B0-----:R0:W1:Y:S02]  /*6980*/  SYNCS.PHASECHK.TRANS64.TRYWAIT P1, [R19+URZ+0x18], R10 ;  /* 0x0000180a130075a7 */ /* 0x001064000802017f */
[----:B-1----:R-:W-:Y:S05]  /*6990*/  @!P1 NANOSLEEP.SYNCS 0x989680 ;  /* 0x009896800000995d */ /* 0x002fea0003900000 */
[----:B------:R-:W1:Y:S02]  /*69a0*/  @!P1 SYNCS.PHASECHK.TRANS64 P1, [R19+URZ+0x18], R10 ;  /* 0x0000180a130095a7 */ /* 0x000e64000802007f */
[----:B-1----:R-:W-:Y:S05]  /*69b0*/  @!P1 BRA `(.L_x_114) ;  /* 0xfffffffc00f09947 */ /* 0x002fea000383ffff */
[----:B------:R-:W-:Y:S05]  /*69c0*/  BRA `(.L_x_135) ;  /* 0xfffffff000607947 */ /* 0x000fea000383ffff */
.L_x_123:
[----:B------:R-:W-:Y:S01]  /*69d0*/  BSSY B0, `(.L_x_136) ;  /* 0x0000006000007945 */ /* 0x000fe20003800000 */
[----:B------:R-:W-:-:S07]  /*69e0*/  IMAD.MOV.U32 R10, RZ, RZ, -0x1 ;  /* 0xffffffffff0a7424 */ /* 0x000fce00078e00ff */
[----:B------:R-:W-:Y:S05]  /*69f0*/  WARPSYNC.COLLECTIVE R10, `(.L_x_137) ;  /* 0x000000000a0c7348 */ /* 0x000fea0003c00000 */
[----:B------:R-:W-:Y:S02]  /*6a00*/  ELECT P1, UR62, PT ;  /* 0x00000000003e782f */ /* 0x000fe40003820000 */
[----:B------:R-:W-:Y:S01]  /*6a10*/  MOV R10, UR62 ;  /* 0x0000003e000a7c02 */ /* 0x000fe20008000f00 */
[----:B------:R-:W-:Y:S10]  /*6a20*/  ENDCOLLECTIVE ;  /* 0x000000000000791b */ /* 0x000ff40003800000 */
.L_x_137:
[----:B------:R-:W-:Y:S05]  /*6a30*/  BSYNC B0 ;  /* 0x0000000000007941 */ /* 0x000fea0003800000 */
.L_x_136:
[----:B------:R-:W-:Y:S01]  /*6a40*/  PLOP3.LUT P0, PT, P1, PT, PT, 0x80, 0x0 ;  /* 0x000000000000781c */ /* 0x000fe20000f0f070 */
[----:B------:R-:W-:-:S12]  /*6a50*/  BRA `(.L_x_138) ;  /* 0xfffffff800b87947 */ /* 0x000fd8000383ffff */
.L_x_127:
[----:B0-----:R0:W1:Y:S02]  /*6a60*/  SYNCS.PHASECHK.TRANS64.TRYWAIT P0, [R7+URZ], R2 ;  /* 0x00000002070075a7 */ /* 0x001064000800017f */
[----:B-1----:R-:W-:Y:S05]  /*6a70*/  @!P0 NANOSLEEP.SYNCS 0x989680 ;  /* 0x009896800000895d */ /* 0x002fea0003900000 */
[----:B------:R-:W1:Y:S02]  /*6a80*/  @!P0 SYNCS.PHASECHK.TRANS64 P0, [R7+URZ], R2 ;  /* 0x00000002070085a7 */ /* 0x000e64000800007f */
[----:B-1----:R-:W-:Y:S05]  /*6a90*/  @!P0 BRA `(.L_x_127) ;  /* 0xfffffffc00f08947 */ /* 0x002fea000383ffff */
[----:B------:R-:W-:Y:S05]  /*6aa0*/  BRA `(.L_x_139) ;  /* 0xfffffff800f87947 */ /* 0x000fea000383ffff */
.L_x_128:
[----:B0-----:R0:W1:Y:S02]  /*6ab0*/  SYNCS.PHASECHK.TRANS64.TRYWAIT P0, [R6+URZ], R5 ;  /* 0x00000005060075a7 */ /* 0x001064000800017f */
[----:B-1----:R-:W-:Y:S05]  /*6ac0*/  @!P0 NANOSLEEP.SYNCS 0x989680 ;  /* 0x009896800000895d */ /* 0x002fea0003900000 */
[----:B------:R-:W1:Y:S02]  /*6ad0*/  @!P0 SYNCS.PHASECHK.TRANS64 P0, [R6+URZ], R5 ;  /* 0x00000005060085a7 */ /* 0x000e64000800007f */
[----:B-1----:R-:W-:Y:S05]  /*6ae0*/  @!P0 BRA `(.L_x_128) ;  /* 0xfffffffc00f08947 */ /* 0x002fea000383ffff */
[----:B------:R-:W-:Y:S05]  /*6af0*/  BRA `(.L_x_140) ;  /* 0xfffffffc00007947 */ /* 0x000fea000383ffff */
.L_x_141:
[----:B------:R-:W-:-:S00]  /*6b00*/  BRA `(.L_x_141) ;  /* 0xfffffffc00fc7947 */ /* 0x000fc0000383ffff */
[----:B------:R-:W-:-:S00]  /*6b10*/  NOP ;  /* 0x0000000000007918 */ /* 0x000fc00000000000 */
        /* <DEDUP_REMOVED lines=14> */
.L_x_142:


//--------------------- .nv.shared._ZN7cutlass13device_kernelINS_4gemm6kernel13GemmUniversalIN4cute5tupleIJiiiiEEENS1_10collective13CollectiveMmaINS1_37MainloopSm90TmaGmmaWarpSpecializedFP8ILi3ENS5_IJNS4_1CILi1EEENSA_ILi2EEESB_EEENS1_32KernelTmaWarpSpecializedPingpongEEENS5_IJNSA_ILi64EEESG_NSA_ILi128EEEEEENS_12float_e4m3_tENS5_IJlSB_lEEESJ_SK_NS4_8TiledMMAINS4_8MMA_AtomIJNS4_4SM904GMMA30MMA_64x64x32_F32E4M3E4M3_SS_TNILNSO_7ScaleInE1ELSQ_1EEEEEENS4_6LayoutINS5_IJSB_SB_SB_EEENS5_IJNSA_ILi0EEESV_SV_EEEEENS5_IJNS4_10UnderscoreESY_SY_EEEEENS4_23SM90_TMA_LOAD_MULTICASTENS4_14ComposedLayoutINS4_7SwizzleILi3ELi4ELi3EEENS4_18smem_ptr_flag_bitsILi8EEENST_INS5_IJNSA_ILi8EEESH_EEENS5_IJSH_SB_EEEEEEEvNS4_8identityENS4_13SM90_TMA_LOADES1B_vS1C_EENS_8epilogue10collective6detail29Sm90TmaWarpSpecializedAdapterINS1G_15DefaultEpilogueISJ_SK_SK_NS1F_6thread17LinearCombinationISJ_Li1EffLNS1K_9ScaleType4KindE0ELNS_15FloatRoundStyleE2ESJ_EENS1_15EpilogueDefaultEEEEEvvEEEEvNT_6ParamsE --------------------------
	.section	.nv.shared._ZN7cutlass13device_kernelINS_4gemm6kernel13GemmUniversalIN4cute5tupleIJiiiiEEENS1_10collective13CollectiveMmaINS1_37MainloopSm90TmaGmmaWarpSpecializedFP8ILi3ENS5_IJNS4_1CILi1EEENSA_ILi2EEESB_EEENS1_32KernelTmaWarpSpecializedPingpongEEENS5_IJNSA_ILi64EEESG_NSA_ILi128EEEEEENS_12float_e4m3_tENS5_IJlSB_lEEESJ_SK_NS4_8TiledMMAINS4_8MMA_AtomIJNS4_4SM904GMMA30MMA_64x64x32_F32E4M3E4M3_SS_TNILNSO_7ScaleInE1ELSQ_1EEEEEENS4_6LayoutINS5_IJSB_SB_SB_EEENS5_IJNSA_ILi0EEESV_SV_EEEEENS5_IJNS4_10UnderscoreESY_SY_EEEEENS4_23SM90_TMA_LOAD_MULTICASTENS4_14ComposedLayoutINS4_7SwizzleILi3ELi4ELi3EEENS4_18smem_ptr_flag_bitsILi8EEENST_INS5_IJNSA_ILi8EEESH_EEENS5_IJSH_SB_EEEEEEEvNS4_8identityENS4_13SM90_TMA_LOADES1B_vS1C_EENS_8epilogue10collective6detail29Sm90TmaWarpSpecializedAdapterINS1G_15DefaultEpilogueISJ_SK_SK_NS1F_6thread17LinearCombinationISJ_Li1EffLNS1K_9ScaleType4KindE0ELNS_15FloatRoundStyleE2ESJ_EENS1_15EpilogueDefaultEEEEEvvEEEEvNT_6ParamsE,"aw",@nobits
	.sectionflags	@""
	.align	16
	.zero		1024


//--------------------- .nv.shared.reserved.0     --------------------------
	.section	.nv.shared.reserved.0,"aw",@nobits
	.weak		__nv_reservedSMEM_offset_0_alias
	.size		__nv_reservedSMEM_offset_0_alias, 0, 0
	.other		__nv_reservedSMEM_offset_0_alias,@"STO_CUDA_RESERVED_SHARED STV_DEFAULT"
__nv_reservedSMEM_offset_0_alias:
	.zero		0


//--------------------- .nv.global                --------------------------
	.section	.nv.global,"aw",@nobits
.nv.global:
	.type		_ZN39_INTERNAL_6fce9e2b_4_k_cu_a6255487_29034cute1_E,@object
	.size		_ZN39_INTERNAL_6fce9e2b_4_k_cu_a6255487_29034cute1_E,(_ZN39_INTERNAL_6fce9e2b_4_k_cu_a6255487_29034cuda3std3__45__cpo6cbeginE - _ZN39_INTERNAL_6fce9e2b_4_k_cu_a6255487_29034cute1_E)
_ZN39_INTERNAL_6fce9e2b_4_k_cu_a6255487_29034cute1_E:
	.zero		1
	.type		_ZN39_INTERNAL_6fce9e2b_4_k_cu_a6255487_29034cuda3std3__45__cpo6cbeginE,@object
	.size		_ZN39_INTERNAL_6fce9e2b_4_k_cu_a6255487_29034cuda3std3__45__cpo6cbeginE,(_ZN39_INTERNAL_6fce9e2b_4_k_cu_a6255487_29034cuda3std3__48in_placeE - _ZN39_INTERNAL_6fce9e2b_4_k_cu_a6255487_29034cuda3std3__45__cpo6cbeginE)
_ZN39_INTERNAL_6fce9e2b_4_k_cu_a6255487_29034cuda3std3__45__cpo6cbeginE:
	.zero		1
	.type		_ZN39_INTERNAL_6fce9e2b_4_k_cu_a6255487_29034cuda3std3__48in_placeE,@object
	.size		_ZN39_INTERNAL_6fce9e2b_4_k_cu_a6255487_29034cuda3std3__48in_placeE,(_ZN39_INTERNAL_6fce9e2b_4_k_cu_a6255487_29034cuda3std6ranges3__45__cpo9iter_moveE - _ZN39_INTERNAL_6fce9e2b_4_k_cu_a6255487_29034cuda3std3__48in_placeE)
_ZN39_INTERNAL_6fce9e2b_4_k_cu_a6255487_29034cuda3std3__48in_placeE:
	.zero		1
	.type		_ZN39_INTERNAL_6fce9e2b_4_k_cu_a6255487_29034cuda3std6ranges3__45__cpo9iter_moveE,@object
	.size		_ZN39_INTERNAL_6fce9e2b_4_k_cu_a6255487_29034cuda3std6ranges3__45__cpo9iter_moveE,(_ZN39_INTERNAL_6fce9e2b_4_k_cu_a6255487_29034cuda3std3__45__cpo5beginE - _ZN39_INTERNAL_6fce9e2b_4_k_cu_a6255487_29034cuda3std6ranges3__45__cpo9iter_moveE)
_ZN39_INTERNAL_6fce9e2b_4_k_cu_a6255487_29034cuda3std6ranges3__45__cpo9iter_moveE:
	.zero		1
	.type		_ZN39_INTERNAL_6fce9e2b_4_k_cu_a6255487_29034cuda3std3__45__cpo5beginE,@object
	.size		_ZN39_INTERNAL_6fce9e2b_4_k_cu_a6255487_29034cuda3std3__45__cpo5beginE,(_ZN39_INTERNAL_6fce9e2b_4_k_cu_a6255487_29034cuda3std3__441_GLOBAL__N__6fce9e2b_4_k_cu_a6255487_29036ignoreE - _ZN39_INTERNAL_6fce9e2b_4_k_cu_a6255487_29034cuda3std3__45__cpo5beginE)
_ZN39_INTERNAL_6fce9e2b_4_k_cu_a6255487_29034cuda3std3__45__cpo5beginE:
	.zero		1
	.type		_ZN39_INTERNAL_6fce9e2b_4_k_cu_a6255487_29034cuda3std3__441_GLOBAL__N__6fce9e2b_4_k_cu_a6255487_29036ignoreE,@object
	.size		_ZN39_INTERNAL_6fce9e2b_4_k_cu_a6255487_29034cuda3std3__441_GLOBAL__N__6fce9e2b_4_k_cu_a6255487_29036ignoreE,(_ZN39_INTERNAL_6fce9e2b_4_k_cu_a6255487_29034cute7productE - _ZN39_INTERNAL_6fce9e2b_4_k_cu_a6255487_29034cuda3std3__441_GLOBAL__N__6fce9e2b_4_k_cu_a6255487_29036ignoreE)
_ZN39_INTERNAL_6fce9e2b_4_k_cu_a6255487_29034cuda3std3__441_GLOBAL__N__6fce9e2b_4_k_cu_a6255487_29036ignoreE:
	.zero		1
	.type		_ZN39_INTERNAL_6fce9e2b_4_k_cu_a6255487_29034cute7productE,@object
	.size		_ZN39_INTERNAL_6fce9e2b_4_k_cu_a6255487_29034cute7productE,(_ZN39_INTERNAL_6fce9e2b_4_k_cu_a6255487_29034cuda3std3__45__cpo3endE - _ZN39_INTERNAL_6fce9e2b_4_k_cu_a6255487_29034cute7productE)
_ZN39_INTERNAL_6fce9e2b_4_k_cu_a6255487_29034cute7productE:
	.zero		1
	.type		_ZN39_INTERNAL_6fce9e2b_4_k_cu_a6255487_29034cuda3std3__45__cpo3endE,@object
	.size		_ZN39_INTERNAL_6fce9e2b_4_k_cu_a6255487_29034cuda3std3__45__cpo3endE,(_ZN39_INTERNAL_6fce9e2b_4_k_cu_a6255487_29034cuda3std3__419piecewise_constructE - _ZN39_INTERNAL_6fce9e2b_4_k_cu_a6255487_29034cuda3std3__45__cpo3endE)
_ZN39_INTERNAL_6fce9e2b_4_k_cu_a6255487_29034cuda3std3__45__cpo3endE:
	.zero		1
	.type		_ZN39_INTERNAL_6fce9e2b_4_k_cu_a6255487_29034cuda3std3__419piecewise_constructE,@object
	.size		_ZN39_INTERNAL_6fce9e2b_4_k_cu_a6255487_29034cuda3std3__419piecewise_constructE,(_ZN39_INTERNAL_6fce9e2b_4_k_cu_a6255487_29034cuda3std3__45__cpo4cendE - _ZN39_INTERNAL_6fce9e2b_4_k_cu_a6255487_29034cuda3std3__419piecewise_constructE)
_ZN39_INTERNAL_6fce9e2b_4_k_cu_a6255487_29034cuda3std3__419piecewise_constructE:
	.zero		1
	.type		_ZN39_INTERNAL_6fce9e2b_4_k_cu_a6255487_29034cuda3std3__45__cpo4cendE,@object
	.size		_ZN39_INTERNAL_6fce9e2b_4_k_cu_a6255487_29034cuda3std3__45__cpo4cendE,(_ZN39_INTERNAL_6fce9e2b_4_k_cu_a6255487_29034cuda3std6ranges3__45__cpo4swapE - _ZN39_INTERNAL_6fce9e2b_4_k_cu_a6255487_29034cuda3std3__45__cpo4cendE)
_ZN39_INTERNAL_6fce9e2b_4_k_cu_a6255487_29034cuda3std3__45__cpo4cendE:
	.zero		1
	.type		_ZN39_INTERNAL_6fce9e2b_4_k_cu_a6255487_29034cuda3std6ranges3__45__cpo4swapE,@object
	.size		_ZN39_INTERNAL_6fce9e2b_4_k_cu_a6255487_29034cuda3std6ranges3__45__cpo4swapE,(.L_7 - _ZN39_INTERNAL_6fce9e2b_4_k_cu_a6255487_29034cuda3std6ranges3__45__cpo4swapE)
_ZN39_INTERNAL_6fce9e2b_4_k_cu_a6255487_29034cuda3std6ranges3__45__cpo4swapE:
	.zero		1
.L_7:


//--------------------- .nv.constant0._ZN7cutlass13device_kernelINS_4gemm6kernel13GemmUniversalIN4cute5tupleIJiiiiEEENS1_10collective13CollectiveMmaINS1_37MainloopSm90TmaGmmaWarpSpecializedFP8ILi3ENS5_IJNS4_1CILi1EEENSA_ILi2EEESB_EEENS1_32KernelTmaWarpSpecializedPingpongEEENS5_IJNSA_ILi64EEESG_NSA_ILi128EEEEEENS_12float_e4m3_tENS5_IJlSB_lEEESJ_SK_NS4_8TiledMMAINS4_8MMA_AtomIJNS4_4SM904GMMA30MMA_64x64x32_F32E4M3E4M3_SS_TNILNSO_7ScaleInE1ELSQ_1EEEEEENS4_6LayoutINS5_IJSB_SB_SB_EEENS5_IJNSA_ILi0EEESV_SV_EEEEENS5_IJNS4_10UnderscoreESY_SY_EEEEENS4_23SM90_TMA_LOAD_MULTICASTENS4_14ComposedLayoutINS4_7SwizzleILi3ELi4ELi3EEENS4_18smem_ptr_flag_bitsILi8EEENST_INS5_IJNSA_ILi8EEESH_EEENS5_IJSH_SB_EEEEEEEvNS4_8identityENS4_13SM90_TMA_LOADES1B_vS1C_EENS_8epilogue10collective6detail29Sm90TmaWarpSpecializedAdapterINS1G_15DefaultEpilogueISJ_SK_SK_NS1F_6thread17LinearCombinationISJ_Li1EffLNS1K_9ScaleType4KindE0ELNS_15FloatRoundStyleE2ESJ_EENS1_15EpilogueDefaultEEEEEvvEEEEvNT_6ParamsE --------------------------
	.section	.nv.constant0._ZN7cutlass13device_kernelINS_4gemm6kernel13GemmUniversalIN4cute5tupleIJiiiiEEENS1_10collective13CollectiveMmaINS1_37MainloopSm90TmaGmmaWarpSpecializedFP8ILi3ENS5_IJNS4_1CILi1EEENSA_ILi2EEESB_EEENS1_32KernelTmaWarpSpecializedPingpongEEENS5_IJNSA_ILi64EEESG_NSA_ILi128EEEEEENS_12float_e4m3_tENS5_IJlSB_lEEESJ_SK_NS4_8TiledMMAINS4_8MMA_AtomIJNS4_4SM904GMMA30MMA_64x64x32_F32E4M3E4M3_SS_TNILNSO_7ScaleInE1ELSQ_1EEEEEENS4_6LayoutINS5_IJSB_SB_SB_EEENS5_IJNSA_ILi0EEESV_SV_EEEEENS5_IJNS4_10UnderscoreESY_SY_EEEEENS4_23SM90_TMA_LOAD_MULTICASTENS4_14ComposedLayoutINS4_7SwizzleILi3ELi4ELi3EEENS4_18smem_ptr_flag_bitsILi8EEENST_INS5_IJNSA_ILi8EEESH_EEENS5_IJSH_SB_EEEEEEEvNS4_8identityENS4_13SM90_TMA_LOADES1B_vS1C_EENS_8epilogue10collective6detail29Sm90TmaWarpSpecializedAdapterINS1G_15DefaultEpilogueISJ_SK_SK_NS1F_6thread17LinearCombinationISJ_Li1EffLNS1K_9ScaleType4KindE0ELNS_15FloatRoundStyleE2ESJ_EENS1_15EpilogueDefaultEEEEEvvEEEEvNT_6ParamsE,"a",@progbits
	.sectionflags	@""
	.align	4
.nv.constant0._ZN7cutlass13device_kernelINS_4gemm6kernel13GemmUniversalIN4cute5tupleIJiiiiEEENS1_10collective13CollectiveMmaINS1_37MainloopSm90TmaGmmaWarpSpecializedFP8ILi3ENS5_IJNS4_1CILi1EEENSA_ILi2EEESB_EEENS1_32KernelTmaWarpSpecializedPingpongEEENS5_IJNSA_ILi64EEESG_NSA_ILi128EEEEEENS_12float_e4m3_tENS5_IJlSB_lEEESJ_SK_NS4_8TiledMMAINS4_8MMA_AtomIJNS4_4SM904GMMA30MMA_64x64x32_F32E4M3E4M3_SS_TNILNSO_7ScaleInE1ELSQ_1EEEEEENS4_6LayoutINS5_IJSB_SB_SB_EEENS5_IJNSA_ILi0EEESV_SV_EEEEENS5_IJNS4_10UnderscoreESY_SY_EEEEENS4_23SM90_TMA_LOAD_MULTICASTENS4_14ComposedLayoutINS4_7SwizzleILi3ELi4ELi3EEENS4_18smem_ptr_flag_bitsILi8EEENST_INS5_IJNSA_ILi8EEESH_EEENS5_IJSH_SB_EEEEEEEvNS4_8identityENS4_13SM90_TMA_LOADES1B_vS1C_EENS_8epilogue10collective6detail29Sm90TmaWarpSpecializedAdapterINS1G_15DefaultEpilogueISJ_SK_SK_NS1F_6thread17LinearCombinationISJ_Li1EffLNS1K_9ScaleType4KindE0ELNS_15FloatRoundStyleE2ESJ_EENS1_15EpilogueDefaultEEEEEvvEEEEvNT_6ParamsE:
	.zero		1664


//--------------------- SYMBOLS --------------------------

	.type		.nv.reservedSmem.offset0,@object
	.size		.nv.reservedSmem.offset0,0x4
